// auto-generated by cutlass_sweep.gemm — config: {"arch": "sm_90", "cluster_m": 1, "cluster_n": 1, "dtype": "int8", "dtype_b": "int8", "layout": "nt", "stages": 0, "tile_k": 64, "tile_m": 128, "tile_n": 48}
#include "cutlass/cutlass.h"
#include "cutlass/gemm/collective/collective_builder.hpp"
#include "cutlass/gemm/device/gemm_universal_adapter.h"
#include "cutlass/gemm/kernel/gemm_universal.hpp"
#include "cutlass/epilogue/collective/collective_builder.hpp"

using ElemA = int8_t;
using ElemB = int8_t;
using ElemCD = int8_t;
using Acc  = int32_t;
using TileShape    = cute::Shape<cute::_128, cute::_48, cute::_64>;
using ClusterShape = cute::Shape<cute::_1, cute::_1, cute::_1>;

using CollectiveEpilogue = typename cutlass::epilogue::collective::CollectiveBuilder<
    cutlass::arch::Sm90, cutlass::arch::OpClassTensorOp,
    TileShape, ClusterShape,
    cutlass::epilogue::collective::EpilogueTileAuto,
    Acc, Acc,
    ElemCD, cutlass::layout::RowMajor, 128 / cutlass::sizeof_bits<ElemCD>::value,
    ElemCD, cutlass::layout::RowMajor, 128 / cutlass::sizeof_bits<ElemCD>::value,
    cutlass::epilogue::collective::EpilogueScheduleAuto
  >::CollectiveOp;

using CollectiveMainloop = typename cutlass::gemm::collective::CollectiveBuilder<
    cutlass::arch::Sm90, cutlass::arch::OpClassTensorOp,
    ElemA, cutlass::layout::RowMajor, 128 / cutlass::sizeof_bits<ElemA>::value,
    ElemB, cutlass::layout::ColumnMajor, 128 / cutlass::sizeof_bits<ElemB>::value,
    Acc,
    TileShape, ClusterShape,
    cutlass::gemm::collective::StageCountAutoCarveout<static_cast<int>(sizeof(typename CollectiveEpilogue::SharedStorage))>,
    cutlass::gemm::collective::KernelScheduleAuto
  >::CollectiveOp;

using GemmKernel = cutlass::gemm::kernel::GemmUniversal<
    cute::Shape<int,int,int,int>,
    CollectiveMainloop,
    CollectiveEpilogue
>;
using Gemm = cutlass::gemm::device::GemmUniversalAdapter<GemmKernel>;

// Force the device kernel symbol into the cubin without needing a host main.
auto* _anchor = &cutlass::device_kernel<GemmKernel>;


// ===== COMPILED SASS (sm_90a) =====

	.target	sm_90a

	.elftype	@"ET_EXEC"


//--------------------- .note.nv.tkinfo           --------------------------
	.section	.note.nv.tkinfo,"",@"SHT_NOTE"
	.sectionflags	@"SHF_NOTE_NV_TKINFO"
	.tkinfo
        /*0018*/ 	.word	0x00000002
        /*0030*/ 	.string	""
        /*0030*/ 	.string	"ptxas"
        /*0030*/ 	.string	"Cuda compilation tools, release 13.0, V13.0.88"
        /*0030*/ 	.string	"Build cuda_13.0.r13.0/compiler.36424714_0"
        /*0030*/ 	.string	"-arch sm_90a -m 64 "



//--------------------- .note.nv.cuinfo           --------------------------
	.section	.note.nv.cuinfo,"",@"SHT_NOTE"
	.sectionflags	@"SHF_NOTE_NV_CUINFO"
        /*0018*/ 	.short	0x0002
        /*001a*/ 	.short	0x005a
        /*001c*/ 	.short	0x0082
	.zero		2


//--------------------- .nv.info                  --------------------------
	.section	.nv.info,"",@"SHT_CUDA_INFO"
	.align	4


	//----- nvinfo : EIATTR_REGCOUNT
	.align		4
        /*0000*/ 	.byte	0x04, 0x2f
        /*0002*/ 	.short	(.L_15 - .L_14)
	.align		4
.L_14:
        /*0004*/ 	.word	index@(_ZN7cutlass13device_kernelINS_4gemm6kernel13GemmUniversalIN4cute5tupleIJiiiiEEENS1_10collective13CollectiveMmaINS1_34MainloopSm90TmaGmmaWarpSpecializedILi20ENS5_IJNS4_1CILi1EEESB_SB_EEENS1_35KernelTmaWarpSpecializedCooperativeEEENS5_IJNSA_ILi128EEENSA_ILi48EEENSA_ILi64EEEEEEaNS5_IJlSB_lEEEaSJ_NS4_8TiledMMAINS4_8MMA_AtomIJNS4_4SM904GMMA26MMA_64x16x32_S32S8S8_SS_TNEEEENS4_6LayoutINS5_IJNSA_ILi2EEESB_SB_EEENS5_IJSB_NSA_ILi0EEEST_EEEEENS5_IJNS4_10UnderscoreESW_SW_EEEEENS4_13SM90_TMA_LOADENS4_14ComposedLayoutINS4_7SwizzleILi2ELi4ELi3EEENS4_18smem_ptr_flag_bitsILi8EEENSQ_INS5_IJNSA_ILi8EEESH_EEENS5_IJSH_SB_EEEEEEEvNS4_8identityESZ_S19_vS1A_EENS_8epilogue10collective6detail29Sm90TmaWarpSpecializedAdapterINS1D_15DefaultEpilogueIaSJ_SJ_NS1C_6thread17LinearCombinationIaLi1EiiLNS1H_9ScaleType4KindE0ELNS_15FloatRoundStyleE2EaEENS1_15EpilogueDefaultEEEEEvvEEEEvNT_6ParamsE)
        /*0008*/ 	.word	0x000000a8


	//----- nvinfo : EIATTR_FRAME_SIZE
	.align		4
.L_15:
        /*000c*/ 	.byte	0x04, 0x11
        /*000e*/ 	.short	(.L_17 - .L_16)
	.align		4
.L_16:
        /*0010*/ 	.word	index@(_ZN7cutlass13device_kernelINS_4gemm6kernel13GemmUniversalIN4cute5tupleIJiiiiEEENS1_10collective13CollectiveMmaINS1_34MainloopSm90TmaGmmaWarpSpecializedILi20ENS5_IJNS4_1CILi1EEESB_SB_EEENS1_35KernelTmaWarpSpecializedCooperativeEEENS5_IJNSA_ILi128EEENSA_ILi48EEENSA_ILi64EEEEEEaNS5_IJlSB_lEEEaSJ_NS4_8TiledMMAINS4_8MMA_AtomIJNS4_4SM904GMMA26MMA_64x16x32_S32S8S8_SS_TNEEEENS4_6LayoutINS5_IJNSA_ILi2EEESB_SB_EEENS5_IJSB_NSA_ILi0EEEST_EEEEENS5_IJNS4_10UnderscoreESW_SW_EEEEENS4_13SM90_TMA_LOADENS4_14ComposedLayoutINS4_7SwizzleILi2ELi4ELi3EEENS4_18smem_ptr_flag_bitsILi8EEENSQ_INS5_IJNSA_ILi8EEESH_EEENS5_IJSH_SB_EEEEEEEvNS4_8identityESZ_S19_vS1A_EENS_8epilogue10collective6detail29Sm90TmaWarpSpecializedAdapterINS1D_15DefaultEpilogueIaSJ_SJ_NS1C_6thread17LinearCombinationIaLi1EiiLNS1H_9ScaleType4KindE0ELNS_15FloatRoundStyleE2EaEENS1_15EpilogueDefaultEEEEEvvEEEEvNT_6ParamsE)
        /*0014*/ 	.word	0x00000000


	//----- nvinfo : EIATTR_MIN_STACK_SIZE
	.align		4
.L_17:
        /*0018*/ 	.byte	0x04, 0x12
        /*001a*/ 	.short	(.L_19 - .L_18)
	.align		4
.L_18:
        /*001c*/ 	.word	index@(_ZN7cutlass13device_kernelINS_4gemm6kernel13GemmUniversalIN4cute5tupleIJiiiiEEENS1_10collective13CollectiveMmaINS1_34MainloopSm90TmaGmmaWarpSpecializedILi20ENS5_IJNS4_1CILi1EEESB_SB_EEENS1_35KernelTmaWarpSpecializedCooperativeEEENS5_IJNSA_ILi128EEENSA_ILi48EEENSA_ILi64EEEEEEaNS5_IJlSB_lEEEaSJ_NS4_8TiledMMAINS4_8MMA_AtomIJNS4_4SM904GMMA26MMA_64x16x32_S32S8S8_SS_TNEEEENS4_6LayoutINS5_IJNSA_ILi2EEESB_SB_EEENS5_IJSB_NSA_ILi0EEEST_EEEEENS5_IJNS4_10UnderscoreESW_SW_EEEEENS4_13SM90_TMA_LOADENS4_14ComposedLayoutINS4_7SwizzleILi2ELi4ELi3EEENS4_18smem_ptr_flag_bitsILi8EEENSQ_INS5_IJNSA_ILi8EEESH_EEENS5_IJSH_SB_EEEEEEEvNS4_8identityESZ_S19_vS1A_EENS_8epilogue10collective6detail29Sm90TmaWarpSpecializedAdapterINS1D_15DefaultEpilogueIaSJ_SJ_NS1C_6thread17LinearCombinationIaLi1EiiLNS1H_9ScaleType4KindE0ELNS_15FloatRoundStyleE2EaEENS1_15EpilogueDefaultEEEEEvvEEEEvNT_6ParamsE)
        /*0020*/ 	.word	0x00000000
.L_19:


//--------------------- .nv.compat                --------------------------
	.section	.nv.compat,"",@"SHT_CUDA_COMPAT_INFO"
	.align	4
        /*0000*/ 	.byte	0x02, 0x09, 0x01, 0x00, 0x02, 0x02, 0x04, 0x00, 0x02, 0x05, 0x05, 0x00, 0x03, 0x07, 0x01, 0x01
        /*0010*/ 	.byte	0x02, 0x03, 0x01, 0x00, 0x02, 0x06, 0x01, 0x00, 0x04, 0x0b, 0x08, 0x00, 0x00, 0x00, 0x00, 0x00
        /*0020*/ 	.byte	0x00, 0x00, 0x00, 0x00


//--------------------- .nv.info._ZN7cutlass13device_kernelINS_4gemm6kernel13GemmUniversalIN4cute5tupleIJiiiiEEENS1_10collective13CollectiveMmaINS1_34MainloopSm90TmaGmmaWarpSpecializedILi20ENS5_IJNS4_1CILi1EEESB_SB_EEENS1_35KernelTmaWarpSpecializedCooperativeEEENS5_IJNSA_ILi128EEENSA_ILi48EEENSA_ILi64EEEEEEaNS5_IJlSB_lEEEaSJ_NS4_8TiledMMAINS4_8MMA_AtomIJNS4_4SM904GMMA26MMA_64x16x32_S32S8S8_SS_TNEEEENS4_6LayoutINS5_IJNSA_ILi2EEESB_SB_EEENS5_IJSB_NSA_ILi0EEEST_EEEEENS5_IJNS4_10UnderscoreESW_SW_EEEEENS4_13SM90_TMA_LOADENS4_14ComposedLayoutINS4_7SwizzleILi2ELi4ELi3EEENS4_18smem_ptr_flag_bitsILi8EEENSQ_INS5_IJNSA_ILi8EEESH_EEENS5_IJSH_SB_EEEEEEEvNS4_8identityESZ_S19_vS1A_EENS_8epilogue10collective6detail29Sm90TmaWarpSpecializedAdapterINS1D_15DefaultEpilogueIaSJ_SJ_NS1C_6thread17LinearCombinationIaLi1EiiLNS1H_9ScaleType4KindE0ELNS_15FloatRoundStyleE2EaEENS1_15EpilogueDefaultEEEEEvvEEEEvNT_6ParamsE --------------------------
	.section	.nv.info._ZN7cutlass13device_kernelINS_4gemm6kernel13GemmUniversalIN4cute5tupleIJiiiiEEENS1_10collective13CollectiveMmaINS1_34MainloopSm90TmaGmmaWarpSpecializedILi20ENS5_IJNS4_1CILi1EEESB_SB_EEENS1_35KernelTmaWarpSpecializedCooperativeEEENS5_IJNSA_ILi128EEENSA_ILi48EEENSA_ILi64EEEEEEaNS5_IJlSB_lEEEaSJ_NS4_8TiledMMAINS4_8MMA_AtomIJNS4_4SM904GMMA26MMA_64x16x32_S32S8S8_SS_TNEEEENS4_6LayoutINS5_IJNSA_ILi2EEESB_SB_EEENS5_IJSB_NSA_ILi0EEEST_EEEEENS5_IJNS4_10UnderscoreESW_SW_EEEEENS4_13SM90_TMA_LOADENS4_14ComposedLayoutINS4_7SwizzleILi2ELi4ELi3EEENS4_18smem_ptr_flag_bitsILi8EEENSQ_INS5_IJNSA_ILi8EEESH_EEENS5_IJSH_SB_EEEEEEEvNS4_8identityESZ_S19_vS1A_EENS_8epilogue10collective6detail29Sm90TmaWarpSpecializedAdapterINS1D_15DefaultEpilogueIaSJ_SJ_NS1C_6thread17LinearCombinationIaLi1EiiLNS1H_9ScaleType4KindE0ELNS_15FloatRoundStyleE2EaEENS1_15EpilogueDefaultEEEEEvvEEEEvNT_6ParamsE,"",@"SHT_CUDA_INFO"
	.sectionflags	@""
	.align	4


	//----- nvinfo : EIATTR_CUDA_API_VERSION
	.align		4
        /*0000*/ 	.byte	0x04, 0x37
        /*0002*/ 	.short	(.L_21 - .L_20)
.L_20:
        /*0004*/ 	.word	0x00000082


	//----- nvinfo : EIATTR_KPARAM_INFO
	.align		4
.L_21:
        /*0008*/ 	.byte	0x04, 0x17
        /*000a*/ 	.short	(.L_23 - .L_22)
.L_22:
        /*000c*/ 	.word	0x00000000
        /*0010*/ 	.short	0x0000
        /*0012*/ 	.short	0x0070
        /*0014*/ 	.byte	0x00, 0xf0, 0x01, 0x10


	//----- nvinfo : EIATTR_SPARSE_MMA_MASK
	.align		4
.L_23:
        /*0018*/ 	.byte	0x03, 0x50
        /*001a*/ 	.short	0x0000


	//----- nvinfo : EIATTR_MAXREG_COUNT
	.align		4
        /*001c*/ 	.byte	0x03, 0x1b
        /*001e*/ 	.short	0x00a8


	//----- nvinfo : EIATTR_NUM_BARRIERS
	.align		4
        /*0020*/ 	.byte	0x02, 0x4c
        /*0022*/ 	.byte	0x01
	.zero		1


	//----- nvinfo : EIATTR_EXTERNS
	.align		4
        /*0024*/ 	.byte	0x04, 0x0f
        /*0026*/ 	.short	(.L_25 - .L_24)


	//   ....[0]....
	.align		4
.L_24:
        /*0028*/ 	.word	index@(__assertfail)


	//----- nvinfo : EIATTR_MERCURY_ISA_VERSION
	.align		4
.L_25:
        /*002c*/ 	.byte	0x03, 0x5f
        /*002e*/ 	.short	0x0101


	//----- nvinfo : EIATTR_INT_WARP_WIDE_INSTR_OFFSETS
	.align		4
        /*0030*/ 	.byte	0x04, 0x31
        /*0032*/ 	.short	(.L_27 - .L_26)


	//   ....[0]....
.L_26:
        /*0034*/ 	.word	0x000005e0


	//   ....[1]....
        /*0038*/ 	.word	0x00000610


	//   ....[2]....
        /*003c*/ 	.word	0x000006f0


	//----- nvinfo : EIATTR_COOP_GROUP_MASK_REGIDS
	.align		4
.L_27:
        /*0040*/ 	.byte	0x04, 0x29
        /*0042*/ 	.short	(.L_29 - .L_28)


	//   ....[0]....
.L_28:
        /*0044*/ 	.word	0xffffffff


	//   ....[1]....
        /*0048*/ 	.word	0xffffffff


	//   ....[2]....
        /*004c*/ 	.word	0xffffffff


	//   ....[3]....
        /*0050*/ 	.word	0xffffffff


	//   ....[4]....
        /*0054*/ 	.word	0xffffffff


	//----- nvinfo : EIATTR_COOP_GROUP_INSTR_OFFSETS
	.align		4
.L_29:
        /*0058*/ 	.byte	0x04, 0x28
        /*005a*/ 	.short	(.L_31 - .L_30)


	//   ....[0]....
.L_30:
        /*005c*/ 	.word	0x00000060


	//   ....[1]....
        /*0060*/ 	.word	0x00000070


	//   ....[2]....
        /*0064*/ 	.word	0x00000130


	//   ....[3]....
        /*0068*/ 	.word	0x000004f0


	//   ....[4]....
        /*006c*/ 	.word	0x00001190


	//----- nvinfo : EIATTR_REG_RECONFIG
	.align		4
.L_31:
        /*0070*/ 	.byte	0x01, 0x54
	.zero		2


	//----- nvinfo : EIATTR_SYSCALL_OFFSETS
	.align		4
        /*0074*/ 	.byte	0x04, 0x46
        /*0076*/ 	.short	(.L_33 - .L_32)


	//   ....[0]....
.L_32:
        /*0078*/ 	.word	0x00001350


	//----- nvinfo : EIATTR_MBARRIER_INSTR_OFFSETS
	.align		4
.L_33:
        /*007c*/ 	.byte	0x04, 0x39
        /*007e*/ 	.short	(.L_35 - .L_34)


	//   ....[0]....
.L_34:
        /*0080*/ 	.word	0x00000250
        /*0084*/ 	.word	0x000000ff
        /*0088*/ 	.word	0x00000000
        /*008c*/ 	.short	0x0100
        /*008e*/ 	.byte	0x08
	.zero		1


	//   ....[1]....
        /*0090*/ 	.word	0x00000260
        /*0094*/ 	.word	0x000000ff
        /*0098*/ 	.word	0x000000a0
        /*009c*/ 	.short	0x0100
        /*009e*/ 	.byte	0x08
	.zero		1


	//   ....[2]....
        /*00a0*/ 	.word	0x00000270
        /*00a4*/ 	.word	0x000000ff
        /*00a8*/ 	.word	0x00000008
        /*00ac*/ 	.short	0x0100
        /*00ae*/ 	.byte	0x08
	.zero		1


	//   ....[3]....
        /*00b0*/ 	.word	0x00000280
        /*00b4*/ 	.word	0x000000ff
        /*00b8*/ 	.word	0x000000a8
        /*00bc*/ 	.short	0x0100
        /*00be*/ 	.byte	0x08
	.zero		1


	//   ....[4]....
        /*00c0*/ 	.word	0x00000290
        /*00c4*/ 	.word	0x000000ff
        /*00c8*/ 	.word	0x00000010
        /*00cc*/ 	.short	0x0100
        /*00ce*/ 	.byte	0x08
	.zero		1


	//   ....[5]....
        /*00d0*/ 	.word	0x000002a0
        /*00d4*/ 	.word	0x000000ff
        /*00d8*/ 	.word	0x000000b0
        /*00dc*/ 	.short	0x0100
        /*00de*/ 	.byte	0x08
	.zero		1


	//   ....[6]....
        /*00e0*/ 	.word	0x000002b0
        /*00e4*/ 	.word	0x000000ff
        /*00e8*/ 	.word	0x00000018
        /*00ec*/ 	.short	0x0100
        /*00ee*/ 	.byte	0x08
	.zero		1


	//   ....[7]....
        /*00f0*/ 	.word	0x000002c0
        /*00f4*/ 	.word	0x000000ff
        /*00f8*/ 	.word	0x000000b8
        /*00fc*/ 	.short	0x0100
        /*00fe*/ 	.byte	0x08
	.zero		1


	//   ....[8]....
        /*0100*/ 	.word	0x000002d0
        /*0104*/ 	.word	0x000000ff
        /*0108*/ 	.word	0x00000020
        /*010c*/ 	.short	0x0100
        /*010e*/ 	.byte	0x08
	.zero		1


	//   ....[9]....
        /*0110*/ 	.word	0x000002e0
        /*0114*/ 	.word	0x000000ff
        /*0118*/ 	.word	0x000000c0
        /*011c*/ 	.short	0x0100
        /*011e*/ 	.byte	0x08
	.zero		1


	//   ....[10]....
        /*0120*/ 	.word	0x000002f0
        /*0124*/ 	.word	0x000000ff
        /*0128*/ 	.word	0x00000028
        /*012c*/ 	.short	0x0100
        /*012e*/ 	.byte	0x08
	.zero		1


	//   ....[11]....
        /*0130*/ 	.word	0x00000300
        /*0134*/ 	.word	0x000000ff
        /*0138*/ 	.word	0x000000c8
        /*013c*/ 	.short	0x0100
        /*013e*/ 	.byte	0x08
	.zero		1


	//   ....[12]....
        /*0140*/ 	.word	0x00000310
        /*0144*/ 	.word	0x000000ff
        /*0148*/ 	.word	0x00000030
        /*014c*/ 	.short	0x0100
        /*014e*/ 	.byte	0x08
	.zero		1


	//   ....[13]....
        /*0150*/ 	.word	0x00000320
        /*0154*/ 	.word	0x000000ff
        /*0158*/ 	.word	0x000000d0
        /*015c*/ 	.short	0x0100
        /*015e*/ 	.byte	0x08
	.zero		1


	//   ....[14]....
        /*0160*/ 	.word	0x00000330
        /*0164*/ 	.word	0x000000ff
        /*0168*/ 	.word	0x00000038
        /*016c*/ 	.short	0x0100
        /*016e*/ 	.byte	0x08
	.zero		1


	//   ....[15]....
        /*0170*/ 	.word	0x00000340
        /*0174*/ 	.word	0x000000ff
        /*0178*/ 	.word	0x000000d8
        /*017c*/ 	.short	0x0100
        /*017e*/ 	.byte	0x08
	.zero		1


	//   ....[16]....
        /*0180*/ 	.word	0x00000350
        /*0184*/ 	.word	0x000000ff
        /*0188*/ 	.word	0x00000040
        /*018c*/ 	.short	0x0100
        /*018e*/ 	.byte	0x08
	.zero		1


	//   ....[17]....
        /*0190*/ 	.word	0x00000360
        /*0194*/ 	.word	0x000000ff
        /*0198*/ 	.word	0x000000e0
        /*019c*/ 	.short	0x0100
        /*019e*/ 	.byte	0x08
	.zero		1


	//   ....[18]....
        /*01a0*/ 	.word	0x00000370
        /*01a4*/ 	.word	0x000000ff
        /*01a8*/ 	.word	0x00000048
        /*01ac*/ 	.short	0x0100
        /*01ae*/ 	.byte	0x08
	.zero		1


	//   ....[19]....
        /*01b0*/ 	.word	0x00000380
        /*01b4*/ 	.word	0x000000ff
        /*01b8*/ 	.word	0x000000e8
        /*01bc*/ 	.short	0x0100
        /*01be*/ 	.byte	0x08
	.zero		1


	//   ....[20]....
        /*01c0*/ 	.word	0x00000390
        /*01c4*/ 	.word	0x000000ff
        /*01c8*/ 	.word	0x00000050
        /*01cc*/ 	.short	0x0100
        /*01ce*/ 	.byte	0x08
	.zero		1


	//   ....[21]....
        /*01d0*/ 	.word	0x000003a0
        /*01d4*/ 	.word	0x000000ff
        /*01d8*/ 	.word	0x000000f0
        /*01dc*/ 	.short	0x0100
        /*01de*/ 	.byte	0x08
	.zero		1


	//   ....[22]....
        /*01e0*/ 	.word	0x000003b0
        /*01e4*/ 	.word	0x000000ff
        /*01e8*/ 	.word	0x00000058
        /*01ec*/ 	.short	0x0100
        /*01ee*/ 	.byte	0x08
	.zero		1


	//   ....[23]....
        /*01f0*/ 	.word	0x000003c0
        /*01f4*/ 	.word	0x000000ff
        /*01f8*/ 	.word	0x000000f8
        /*01fc*/ 	.short	0x0100
        /*01fe*/ 	.byte	0x08
	.zero		1


	//   ....[24]....
        /*0200*/ 	.word	0x000003d0
        /*0204*/ 	.word	0x000000ff
        /*0208*/ 	.word	0x00000060
        /*020c*/ 	.short	0x0100
        /*020e*/ 	.byte	0x08
	.zero		1


	//   ....[25]....
        /*0210*/ 	.word	0x000003e0
        /*0214*/ 	.word	0x000000ff
        /*0218*/ 	.word	0x00000100
        /*021c*/ 	.short	0x0100
        /*021e*/ 	.byte	0x08
	.zero		1


	//   ....[26]....
        /*0220*/ 	.word	0x000003f0
        /*0224*/ 	.word	0x000000ff
        /*0228*/ 	.word	0x00000068
        /*022c*/ 	.short	0x0100
        /*022e*/ 	.byte	0x08
	.zero		1


	//   ....[27]....
        /*0230*/ 	.word	0x00000400
        /*0234*/ 	.word	0x000000ff
        /*0238*/ 	.word	0x00000108
        /*023c*/ 	.short	0x0100
        /*023e*/ 	.byte	0x08
	.zero		1


	//   ....[28]....
        /*0240*/ 	.word	0x00000410
        /*0244*/ 	.word	0x000000ff
        /*0248*/ 	.word	0x00000070
        /*024c*/ 	.short	0x0100
        /*024e*/ 	.byte	0x08
	.zero		1


	//   ....[29]....
        /*0250*/ 	.word	0x00000420
        /*0254*/ 	.word	0x000000ff
        /*0258*/ 	.word	0x00000110
        /*025c*/ 	.short	0x0100
        /*025e*/ 	.byte	0x08
	.zero		1


	//   ....[30]....
        /*0260*/ 	.word	0x00000430
        /*0264*/ 	.word	0x000000ff
        /*0268*/ 	.word	0x00000078
        /*026c*/ 	.short	0x0100
        /*026e*/ 	.byte	0x08
	.zero		1


	//   ....[31]....
        /*0270*/ 	.word	0x00000440
        /*0274*/ 	.word	0x000000ff
        /*0278*/ 	.word	0x00000118
        /*027c*/ 	.short	0x0100
        /*027e*/ 	.byte	0x08
	.zero		1


	//   ....[32]....
        /*0280*/ 	.word	0x00000450
        /*0284*/ 	.word	0x000000ff
        /*0288*/ 	.word	0x00000080
        /*028c*/ 	.short	0x0100
        /*028e*/ 	.byte	0x08
	.zero		1


	//   ....[33]....
        /*0290*/ 	.word	0x00000460
        /*0294*/ 	.word	0x000000ff
        /*0298*/ 	.word	0x00000120
        /*029c*/ 	.short	0x0100
        /*029e*/ 	.byte	0x08
	.zero		1


	//   ....[34]....
        /*02a0*/ 	.word	0x00000470
        /*02a4*/ 	.word	0x000000ff
        /*02a8*/ 	.word	0x00000088
        /*02ac*/ 	.short	0x0100
        /*02ae*/ 	.byte	0x08
	.zero		1


	//   ....[35]....
        /*02b0*/ 	.word	0x00000480
        /*02b4*/ 	.word	0x000000ff
        /*02b8*/ 	.word	0x00000128
        /*02bc*/ 	.short	0x0100
        /*02be*/ 	.byte	0x08
	.zero		1


	//   ....[36]....
        /*02c0*/ 	.word	0x00000490
        /*02c4*/ 	.word	0x000000ff
        /*02c8*/ 	.word	0x00000090
        /*02cc*/ 	.short	0x0100
        /*02ce*/ 	.byte	0x08
	.zero		1


	//   ....[37]....
        /*02d0*/ 	.word	0x000004a0
        /*02d4*/ 	.word	0x000000ff
        /*02d8*/ 	.word	0x00000130
        /*02dc*/ 	.short	0x0100
        /*02de*/ 	.byte	0x08
	.zero		1


	//   ....[38]....
        /*02e0*/ 	.word	0x000004b0
        /*02e4*/ 	.word	0x000000ff
        /*02e8*/ 	.word	0x00000098
        /*02ec*/ 	.short	0x0100
        /*02ee*/ 	.byte	0x08
	.zero		1


	//   ....[39]....
        /*02f0*/ 	.word	0x000004c0
        /*02f4*/ 	.word	0x000000ff
        /*02f8*/ 	.word	0x00000138
        /*02fc*/ 	.short	0x0100
        /*02fe*/ 	.byte	0x08
	.zero		1


	//   ....[40]....
        /*0300*/ 	.word	0x00000760
        /*0304*/ 	.word	0x000000ff
        /*0308*/ 	.word	0x00000150
        /*030c*/ 	.short	0x0100
        /*030e*/ 	.byte	0x06
	.zero		1


	//   ....[41]....
        /*0310*/ 	.word	0x000007c0
        /*0314*/ 	.word	0x000000ff
        /*0318*/ 	.word	0x00000158
        /*031c*/ 	.short	0x0100
        /*031e*/ 	.byte	0x06
	.zero		1


	//   ....[42]....
        /*0320*/ 	.word	0x00001420
        /*0324*/ 	.word	0x00000003
        /*0328*/ 	.word	0x00000000
        /*032c*/ 	.short	0x010a
        /*032e*/ 	.byte	0x3f
	.zero		1


	//   ....[43]....
        /*0330*/ 	.word	0x00001460
        /*0334*/ 	.word	0x00000003
        /*0338*/ 	.word	0x00000000
        /*033c*/ 	.short	0x010a
        /*033e*/ 	.byte	0x3f
	.zero		1


	//   ....[44]....
        /*0340*/ 	.word	0x000018d0
        /*0344*/ 	.word	0x00000005
        /*0348*/ 	.word	0x00000000
        /*034c*/ 	.short	0x010a
        /*034e*/ 	.byte	0x3f
	.zero		1


	//   ....[45]....
        /*0350*/ 	.word	0x00001910
        /*0354*/ 	.word	0x00000005
        /*0358*/ 	.word	0x00000000
        /*035c*/ 	.short	0x010a
        /*035e*/ 	.byte	0x3f
	.zero		1


	//   ....[46]....
        /*0360*/ 	.word	0x00001c10
        /*0364*/ 	.word	0x00000004
        /*0368*/ 	.word	0x00000000
        /*036c*/ 	.short	0x0101
        /*036e*/ 	.byte	0x3f
	.zero		1


	//   ....[47]....
        /*0370*/ 	.word	0x00001df0
        /*0374*/ 	.word	0x00000000
        /*0378*/ 	.word	0x00000000
        /*037c*/ 	.short	0x0101
        /*037e*/ 	.byte	0x3f
	.zero		1


	//   ....[48]....
        /*0380*/ 	.word	0x000046b0
        /*0384*/ 	.word	0x0000000e
        /*0388*/ 	.word	0x000000a0
        /*038c*/ 	.short	0x010a
        /*038e*/ 	.byte	0x3f
	.zero		1


	//   ....[49]....
        /*0390*/ 	.word	0x00004a30
        /*0394*/ 	.word	0x00000006
        /*0398*/ 	.word	0x00000158
        /*039c*/ 	.short	0x0101
        /*039e*/ 	.byte	0x3f
	.zero		1


	//   ....[50]....
        /*03a0*/ 	.word	0x00005160
        /*03a4*/ 	.word	0x00000007
        /*03a8*/ 	.word	0x00000000
        /*03ac*/ 	.short	0x010a
        /*03ae*/ 	.byte	0x3f
	.zero		1


	//   ....[51]....
        /*03b0*/ 	.word	0x000051e0
        /*03b4*/ 	.word	0x00000009
        /*03b8*/ 	.word	0x00000000
        /*03bc*/ 	.short	0x010a
        /*03be*/ 	.byte	0x3f
	.zero		1


	//   ....[52]....
        /*03c0*/ 	.word	0x00005270
        /*03c4*/ 	.word	0x00000006
        /*03c8*/ 	.word	0x00000000
        /*03cc*/ 	.short	0x010a
        /*03ce*/ 	.byte	0x3f
	.zero		1


	//   ....[53]....
        /*03d0*/ 	.word	0x00005300
        /*03d4*/ 	.word	0x00000009
        /*03d8*/ 	.word	0x00000000
        /*03dc*/ 	.short	0x010a
        /*03de*/ 	.byte	0x3f
	.zero		1


	//   ....[54]....
        /*03e0*/ 	.word	0x00005390
        /*03e4*/ 	.word	0x00000006
        /*03e8*/ 	.word	0x00000000
        /*03ec*/ 	.short	0x010a
        /*03ee*/ 	.byte	0x3f
	.zero		1


	//   ....[55]....
        /*03f0*/ 	.word	0x00005420
        /*03f4*/ 	.word	0x00000009
        /*03f8*/ 	.word	0x00000000
        /*03fc*/ 	.short	0x010a
        /*03fe*/ 	.byte	0x3f
	.zero		1


	//   ....[56]....
        /*0400*/ 	.word	0x000054b0
        /*0404*/ 	.word	0x00000006
        /*0408*/ 	.word	0x00000000
        /*040c*/ 	.short	0x010a
        /*040e*/ 	.byte	0x3f
	.zero		1


	//   ....[57]....
        /*0410*/ 	.word	0x00005540
        /*0414*/ 	.word	0x00000009
        /*0418*/ 	.word	0x00000000
        /*041c*/ 	.short	0x010a
        /*041e*/ 	.byte	0x3f
	.zero		1


	//   ....[58]....
        /*0420*/ 	.word	0x000055d0
        /*0424*/ 	.word	0x00000006
        /*0428*/ 	.word	0x00000000
        /*042c*/ 	.short	0x010a
        /*042e*/ 	.byte	0x3f
	.zero		1


	//   ....[59]....
        /*0430*/ 	.word	0x00005660
        /*0434*/ 	.word	0x00000009
        /*0438*/ 	.word	0x00000000
        /*043c*/ 	.short	0x010a
        /*043e*/ 	.byte	0x3f
	.zero		1


	//   ....[60]....
        /*0440*/ 	.word	0x000056f0
        /*0444*/ 	.word	0x00000006
        /*0448*/ 	.word	0x00000000
        /*044c*/ 	.short	0x010a
        /*044e*/ 	.byte	0x3f
	.zero		1


	//   ....[61]....
        /*0450*/ 	.word	0x00005780
        /*0454*/ 	.word	0x00000009
        /*0458*/ 	.word	0x00000000
        /*045c*/ 	.short	0x010a
        /*045e*/ 	.byte	0x3f
	.zero		1


	//   ....[62]....
        /*0460*/ 	.word	0x00005810
        /*0464*/ 	.word	0x00000006
        /*0468*/ 	.word	0x00000000
        /*046c*/ 	.short	0x010a
        /*046e*/ 	.byte	0x3f
	.zero		1


	//   ....[63]....
        /*0470*/ 	.word	0x000058a0
        /*0474*/ 	.word	0x00000009
        /*0478*/ 	.word	0x00000000
        /*047c*/ 	.short	0x010a
        /*047e*/ 	.byte	0x3f
	.zero		1


	//   ....[64]....
        /*0480*/ 	.word	0x00005930
        /*0484*/ 	.word	0x00000006
        /*0488*/ 	.word	0x00000000
        /*048c*/ 	.short	0x010a
        /*048e*/ 	.byte	0x3f
	.zero		1


	//   ....[65]....
        /*0490*/ 	.word	0x000059c0
        /*0494*/ 	.word	0x00000009
        /*0498*/ 	.word	0x00000000
        /*049c*/ 	.short	0x010a
        /*049e*/ 	.byte	0x3f
	.zero		1


	//   ....[66]....
        /*04a0*/ 	.word	0x00005a50
        /*04a4*/ 	.word	0x00000006
        /*04a8*/ 	.word	0x00000000
        /*04ac*/ 	.short	0x010a
        /*04ae*/ 	.byte	0x3f
	.zero		1


	//   ....[67]....
        /*04b0*/ 	.word	0x00005ae0
        /*04b4*/ 	.word	0x00000009
        /*04b8*/ 	.word	0x00000000
        /*04bc*/ 	.short	0x010a
        /*04be*/ 	.byte	0x3f
	.zero		1


	//   ....[68]....
        /*04c0*/ 	.word	0x00005b70
        /*04c4*/ 	.word	0x00000006
        /*04c8*/ 	.word	0x00000000
        /*04cc*/ 	.short	0x010a
        /*04ce*/ 	.byte	0x3f
	.zero		1


	//   ....[69]....
        /*04d0*/ 	.word	0x00005c00
        /*04d4*/ 	.word	0x00000003
        /*04d8*/ 	.word	0x00000000
        /*04dc*/ 	.short	0x010a
        /*04de*/ 	.byte	0x3f
	.zero		1


	//   ....[70]....
        /*04e0*/ 	.word	0x00005c60
        /*04e4*/ 	.word	0x00000003
        /*04e8*/ 	.word	0x00000000
        /*04ec*/ 	.short	0x010a
        /*04ee*/ 	.byte	0x3f
	.zero		1


	//   ....[71]....
        /*04f0*/ 	.word	0x00005cb0
        /*04f4*/ 	.word	0x00000005
        /*04f8*/ 	.word	0x00000000
        /*04fc*/ 	.short	0x010a
        /*04fe*/ 	.byte	0x3f
	.zero		1


	//   ....[72]....
        /*0500*/ 	.word	0x00005d80
        /*0504*/ 	.word	0x0000000e
        /*0508*/ 	.word	0x000000a0
        /*050c*/ 	.short	0x010a
        /*050e*/ 	.byte	0x3f
	.zero		1


	//   ....[73]....
        /*0510*/ 	.word	0x00005e50
        /*0514*/ 	.word	0x00000007
        /*0518*/ 	.word	0x00000000
        /*051c*/ 	.short	0x010a
        /*051e*/ 	.byte	0x3f
	.zero		1


	//   ....[74]....
        /*0520*/ 	.word	0x00005ea0
        /*0524*/ 	.word	0x00000009
        /*0528*/ 	.word	0x00000000
        /*052c*/ 	.short	0x010a
        /*052e*/ 	.byte	0x3f
	.zero		1


	//   ....[75]....
        /*0530*/ 	.word	0x00005ef0
        /*0534*/ 	.word	0x00000006
        /*0538*/ 	.word	0x00000000
        /*053c*/ 	.short	0x010a
        /*053e*/ 	.byte	0x3f
	.zero		1


	//   ....[76]....
        /*0540*/ 	.word	0x00005f40
        /*0544*/ 	.word	0x00000009
        /*0548*/ 	.word	0x00000000
        /*054c*/ 	.short	0x010a
        /*054e*/ 	.byte	0x3f
	.zero		1


	//   ....[77]....
        /*0550*/ 	.word	0x00005f90
        /*0554*/ 	.word	0x00000006
        /*0558*/ 	.word	0x00000000
        /*055c*/ 	.short	0x010a
        /*055e*/ 	.byte	0x3f
	.zero		1


	//   ....[78]....
        /*0560*/ 	.word	0x00005fe0
        /*0564*/ 	.word	0x00000009
        /*0568*/ 	.word	0x00000000
        /*056c*/ 	.short	0x010a
        /*056e*/ 	.byte	0x3f
	.zero		1


	//   ....[79]....
        /*0570*/ 	.word	0x00006030
        /*0574*/ 	.word	0x00000006
        /*0578*/ 	.word	0x00000000
        /*057c*/ 	.short	0x010a
        /*057e*/ 	.byte	0x3f
	.zero		1


	//   ....[80]....
        /*0580*/ 	.word	0x00006080
        /*0584*/ 	.word	0x00000009
        /*0588*/ 	.word	0x00000000
        /*058c*/ 	.short	0x010a
        /*058e*/ 	.byte	0x3f
	.zero		1


	//   ....[81]....
        /*0590*/ 	.word	0x000060d0
        /*0594*/ 	.word	0x00000006
        /*0598*/ 	.word	0x00000000
        /*059c*/ 	.short	0x010a
        /*059e*/ 	.byte	0x3f
	.zero		1


	//   ....[82]....
        /*05a0*/ 	.word	0x00006120
        /*05a4*/ 	.word	0x00000009
        /*05a8*/ 	.word	0x00000000
        /*05ac*/ 	.short	0x010a
        /*05ae*/ 	.byte	0x3f
	.zero		1


	//   ....[83]....
        /*05b0*/ 	.word	0x00006170
        /*05b4*/ 	.word	0x00000006
        /*05b8*/ 	.word	0x00000000
        /*05bc*/ 	.short	0x010a
        /*05be*/ 	.byte	0x3f
	.zero		1


	//   ....[84]....
        /*05c0*/ 	.word	0x000061c0
        /*05c4*/ 	.word	0x00000009
        /*05c8*/ 	.word	0x00000000
        /*05cc*/ 	.short	0x010a
        /*05ce*/ 	.byte	0x3f
	.zero		1


	//   ....[85]....
        /*05d0*/ 	.word	0x00006210
        /*05d4*/ 	.word	0x00000006
        /*05d8*/ 	.word	0x00000000
        /*05dc*/ 	.short	0x010a
        /*05de*/ 	.byte	0x3f
	.zero		1


	//   ....[86]....
        /*05e0*/ 	.word	0x00006260
        /*05e4*/ 	.word	0x00000009
        /*05e8*/ 	.word	0x00000000
        /*05ec*/ 	.short	0x010a
        /*05ee*/ 	.byte	0x3f
	.zero		1


	//   ....[87]....
        /*05f0*/ 	.word	0x000062b0
        /*05f4*/ 	.word	0x00000006
        /*05f8*/ 	.word	0x00000000
        /*05fc*/ 	.short	0x010a
        /*05fe*/ 	.byte	0x3f
	.zero		1


	//   ....[88]....
        /*0600*/ 	.word	0x00006300
        /*0604*/ 	.word	0x00000009
        /*0608*/ 	.word	0x00000000
        /*060c*/ 	.short	0x010a
        /*060e*/ 	.byte	0x3f
	.zero		1


	//   ....[89]....
        /*0610*/ 	.word	0x00006350
        /*0614*/ 	.word	0x00000006
        /*0618*/ 	.word	0x00000000
        /*061c*/ 	.short	0x010a
        /*061e*/ 	.byte	0x3f
	.zero		1


	//   ....[90]....
        /*0620*/ 	.word	0x000063a0
        /*0624*/ 	.word	0x00000009
        /*0628*/ 	.word	0x00000000
        /*062c*/ 	.short	0x010a
        /*062e*/ 	.byte	0x3f
	.zero		1


	//   ....[91]....
        /*0630*/ 	.word	0x000063f0
        /*0634*/ 	.word	0x00000006
        /*0638*/ 	.word	0x00000000
        /*063c*/ 	.short	0x010a
        /*063e*/ 	.byte	0x3f
	.zero		1


	//----- nvinfo : EIATTR_NUM_MBARRIERS
	.align		4
.L_35:
        /*0640*/ 	.byte	0x03, 0x38
        /*0642*/ 	.short	0x002a


	//----- nvinfo : EIATTR_EXIT_INSTR_OFFSETS
	.align		4
        /*0644*/ 	.byte	0x04, 0x1c
        /*0646*/ 	.short	(.L_37 - .L_36)


	//   ....[0]....
.L_36:
        /*0648*/ 	.word	0x00000810


	//   ....[1]....
        /*064c*/ 	.word	0x000010d0


	//   ....[2]....
        /*0650*/ 	.word	0x00003d20


	//   ....[3]....
        /*0654*/ 	.word	0x00004350


	//   ....[4]....
        /*0658*/ 	.word	0x00005c50


	//----- nvinfo : EIATTR_MAX_THREADS
	.align		4
.L_37:
        /*065c*/ 	.byte	0x04, 0x05
        /*065e*/ 	.short	(.L_39 - .L_38)
.L_38:
        /*0660*/ 	.word	0x00000180
        /*0664*/ 	.word	0x00000001
        /*0668*/ 	.word	0x00000001


	//----- nvinfo : EIATTR_CRS_STACK_SIZE
	.align		4
.L_39:
        /*066c*/ 	.byte	0x04, 0x1e
        /*066e*/ 	.short	(.L_41 - .L_40)
.L_40:
        /*0670*/ 	.word	0x00000000


	//----- nvinfo : EIATTR_CBANK_PARAM_SIZE
	.align		4
.L_41:
        /*0674*/ 	.byte	0x03, 0x19
        /*0676*/ 	.short	0x0470


	//----- nvinfo : EIATTR_PARAM_CBANK
	.align		4
        /*0678*/ 	.byte	0x04, 0x0a
        /*067a*/ 	.short	(.L_43 - .L_42)
	.align		4
.L_42:
        /*067c*/ 	.word	index@(.nv.constant0._ZN7cutlass13device_kernelINS_4gemm6kernel13GemmUniversalIN4cute5tupleIJiiiiEEENS1_10collective13CollectiveMmaINS1_34MainloopSm90TmaGmmaWarpSpecializedILi20ENS5_IJNS4_1CILi1EEESB_SB_EEENS1_35KernelTmaWarpSpecializedCooperativeEEENS5_IJNSA_ILi128EEENSA_ILi48EEENSA_ILi64EEEEEEaNS5_IJlSB_lEEEaSJ_NS4_8TiledMMAINS4_8MMA_AtomIJNS4_4SM904GMMA26MMA_64x16x32_S32S8S8_SS_TNEEEENS4_6LayoutINS5_IJNSA_ILi2EEESB_SB_EEENS5_IJSB_NSA_ILi0EEEST_EEEEENS5_IJNS4_10UnderscoreESW_SW_EEEEENS4_13SM90_TMA_LOADENS4_14ComposedLayoutINS4_7SwizzleILi2ELi4ELi3EEENS4_18smem_ptr_flag_bitsILi8EEENSQ_INS5_IJNSA_ILi8EEESH_EEENS5_IJSH_SB_EEEEEEEvNS4_8identityESZ_S19_vS1A_EENS_8epilogue10collective6detail29Sm90TmaWarpSpecializedAdapterINS1D_15DefaultEpilogueIaSJ_SJ_NS1C_6thread17LinearCombinationIaLi1EiiLNS1H_9ScaleType4KindE0ELNS_15FloatRoundStyleE2EaEENS1_15EpilogueDefaultEEEEEvvEEEEvNT_6ParamsE)
        /*0680*/ 	.short	0x0210
        /*0682*/ 	.short	0x0470


	//----- nvinfo : EIATTR_SW_WAR
	.align		4
.L_43:
        /*0684*/ 	.byte	0x04, 0x36
        /*0686*/ 	.short	(.L_45 - .L_44)
.L_44:
        /*0688*/ 	.word	0x00000008
.L_45:


//--------------------- .nv.callgraph             --------------------------
	.section	.nv.callgraph,"",@"SHT_CUDA_CALLGRAPH"
	.align	4
	.sectionentsize	8
	.align		4
        /*0000*/ 	.word	0x00000000
	.align		4
        /*0004*/ 	.word	0xffffffff
	.align		4
        /*0008*/ 	.word	index@(_ZN7cutlass13device_kernelINS_4gemm6kernel13GemmUniversalIN4cute5tupleIJiiiiEEENS1_10collective13CollectiveMmaINS1_34MainloopSm90TmaGmmaWarpSpecializedILi20ENS5_IJNS4_1CILi1EEESB_SB_EEENS1_35KernelTmaWarpSpecializedCooperativeEEENS5_IJNSA_ILi128EEENSA_ILi48EEENSA_ILi64EEEEEEaNS5_IJlSB_lEEEaSJ_NS4_8TiledMMAINS4_8MMA_AtomIJNS4_4SM904GMMA26MMA_64x16x32_S32S8S8_SS_TNEEEENS4_6LayoutINS5_IJNSA_ILi2EEESB_SB_EEENS5_IJSB_NSA_ILi0EEEST_EEEEENS5_IJNS4_10UnderscoreESW_SW_EEEEENS4_13SM90_TMA_LOADENS4_14ComposedLayoutINS4_7SwizzleILi2ELi4ELi3EEENS4_18smem_ptr_flag_bitsILi8EEENSQ_INS5_IJNSA_ILi8EEESH_EEENS5_IJSH_SB_EEEEEEEvNS4_8identityESZ_S19_vS1A_EENS_8epilogue10collective6detail29Sm90TmaWarpSpecializedAdapterINS1D_15DefaultEpilogueIaSJ_SJ_NS1C_6thread17LinearCombinationIaLi1EiiLNS1H_9ScaleType4KindE0ELNS_15FloatRoundStyleE2EaEENS1_15EpilogueDefaultEEEEEvvEEEEvNT_6ParamsE)
	.align		4
        /*000c*/ 	.word	index@(__assertfail)
	.align		4
        /*0010*/ 	.word	0x00000000
	.align		4
        /*0014*/ 	.word	0xfffffffe
	.align		4
        /*0018*/ 	.word	0x00000000
	.align		4
        /*001c*/ 	.word	0xfffffffd
	.align		4
        /*0020*/ 	.word	0x00000000
	.align		4
        /*0024*/ 	.word	0xfffffffc


//--------------------- .nv.constant4             --------------------------
	.section	.nv.constant4,"a",@progbits
	.align	8
	.align		8
.nv.constant4:
        /*0000*/ 	.dword	__assertfail
	.align		8
        /*0008*/ 	.dword	__unnamed_1
	.align		8
        /*0010*/ 	.dword	_ZN40_INTERNAL_4330c631_4_k_cu_5f213b79_126174cuda3std3__45__cpo5beginE
	.align		8
        /*0018*/ 	.dword	_ZN40_INTERNAL_4330c631_4_k_cu_5f213b79_126174cuda3std3__45__cpo3endE
	.align		8
        /*0020*/ 	.dword	_ZN40_INTERNAL_4330c631_4_k_cu_5f213b79_126174cuda3std3__45__cpo6cbeginE
	.align		8
        /*0028*/ 	.dword	_ZN40_INTERNAL_4330c631_4_k_cu_5f213b79_126174cuda3std3__45__cpo4cendE
	.align		8
        /*0030*/ 	.dword	_ZN40_INTERNAL_4330c631_4_k_cu_5f213b79_126174cuda3std3__442_GLOBAL__N__4330c631_4_k_cu_5f213b79_126176ignoreE
	.align		8
        /*0038*/ 	.dword	_ZN40_INTERNAL_4330c631_4_k_cu_5f213b79_126174cuda3std3__419piecewise_constructE
	.align		8
        /*0040*/ 	.dword	_ZN40_INTERNAL_4330c631_4_k_cu_5f213b79_126174cuda3std3__48in_placeE
	.align		8
        /*0048*/ 	.dword	_ZN40_INTERNAL_4330c631_4_k_cu_5f213b79_126174cuda3std6ranges3__45__cpo4swapE
	.align		8
        /*0050*/ 	.dword	_ZN40_INTERNAL_4330c631_4_k_cu_5f213b79_126174cuda3std6ranges3__45__cpo9iter_moveE
	.align		8
        /*0058*/ 	.dword	_ZN40_INTERNAL_4330c631_4_k_cu_5f213b79_126174cute7productE
	.align		8
        /*0060*/ 	.dword	_ZN40_INTERNAL_4330c631_4_k_cu_5f213b79_126174cute1_E
	.align		8
        /*0068*/ 	.dword	$str$22
	.align		8
        /*0070*/ 	.dword	$str$23


//--------------------- .text._ZN7cutlass13device_kernelINS_4gemm6kernel13GemmUniversalIN4cute5tupleIJiiiiEEENS1_10collective13CollectiveMmaINS1_34MainloopSm90TmaGmmaWarpSpecializedILi20ENS5_IJNS4_1CILi1EEESB_SB_EEENS1_35KernelTmaWarpSpecializedCooperativeEEENS5_IJNSA_ILi128EEENSA_ILi48EEENSA_ILi64EEEEEEaNS5_IJlSB_lEEEaSJ_NS4_8TiledMMAINS4_8MMA_AtomIJNS4_4SM904GMMA26MMA_64x16x32_S32S8S8_SS_TNEEEENS4_6LayoutINS5_IJNSA_ILi2EEESB_SB_EEENS5_IJSB_NSA_ILi0EEEST_EEEEENS5_IJNS4_10UnderscoreESW_SW_EEEEENS4_13SM90_TMA_LOADENS4_14ComposedLayoutINS4_7SwizzleILi2ELi4ELi3EEENS4_18smem_ptr_flag_bitsILi8EEENSQ_INS5_IJNSA_ILi8EEESH_EEENS5_IJSH_SB_EEEEEEEvNS4_8identityESZ_S19_vS1A_EENS_8epilogue10collective6detail29Sm90TmaWarpSpecializedAdapterINS1D_15DefaultEpilogueIaSJ_SJ_NS1C_6thread17LinearCombinationIaLi1EiiLNS1H_9ScaleType4KindE0ELNS_15FloatRoundStyleE2EaEENS1_15EpilogueDefaultEEEEEvvEEEEvNT_6ParamsE --------------------------
	.section	.text._ZN7cutlass13device_kernelINS_4gemm6kernel13GemmUniversalIN4cute5tupleIJiiiiEEENS1_10collective13CollectiveMmaINS1_34MainloopSm90TmaGmmaWarpSpecializedILi20ENS5_IJNS4_1CILi1EEESB_SB_EEENS1_35KernelTmaWarpSpecializedCooperativeEEENS5_IJNSA_ILi128EEENSA_ILi48EEENSA_ILi64EEEEEEaNS5_IJlSB_lEEEaSJ_NS4_8TiledMMAINS4_8MMA_AtomIJNS4_4SM904GMMA26MMA_64x16x32_S32S8S8_SS_TNEEEENS4_6LayoutINS5_IJNSA_ILi2EEESB_SB_EEENS5_IJSB_NSA_ILi0EEEST_EEEEENS5_IJNS4_10UnderscoreESW_SW_EEEEENS4_13SM90_TMA_LOADENS4_14ComposedLayoutINS4_7SwizzleILi2ELi4ELi3EEENS4_18smem_ptr_flag_bitsILi8EEENSQ_INS5_IJNSA_ILi8EEESH_EEENS5_IJSH_SB_EEEEEEEvNS4_8identityESZ_S19_vS1A_EENS_8epilogue10collective6detail29Sm90TmaWarpSpecializedAdapterINS1D_15DefaultEpilogueIaSJ_SJ_NS1C_6thread17LinearCombinationIaLi1EiiLNS1H_9ScaleType4KindE0ELNS_15FloatRoundStyleE2EaEENS1_15EpilogueDefaultEEEEEvvEEEEvNT_6ParamsE,"ax",@progbits
	.align	128
.text._ZN7cutlass13device_kernelINS_4gemm6kernel13GemmUniversalIN4cute5tupleIJiiiiEEENS1_10collective13CollectiveMmaINS1_34MainloopSm90TmaGmmaWarpSpecializedILi20ENS5_IJNS4_1CILi1EEESB_SB_EEENS1_35KernelTmaWarpSpecializedCooperativeEEENS5_IJNSA_ILi128EEENSA_ILi48EEENSA_ILi64EEEEEEaNS5_IJlSB_lEEEaSJ_NS4_8TiledMMAINS4_8MMA_AtomIJNS4_4SM904GMMA26MMA_64x16x32_S32S8S8_SS_TNEEEENS4_6LayoutINS5_IJNSA_ILi2EEESB_SB_EEENS5_IJSB_NSA_ILi0EEEST_EEEEENS5_IJNS4_10UnderscoreESW_SW_EEEEENS4_13SM90_TMA_LOADENS4_14ComposedLayoutINS4_7SwizzleILi2ELi4ELi3EEENS4_18smem_ptr_flag_bitsILi8EEENSQ_INS5_IJNSA_ILi8EEESH_EEENS5_IJSH_SB_EEEEEEEvNS4_8identityESZ_S19_vS1A_EENS_8epilogue10collective6detail29Sm90TmaWarpSpecializedAdapterINS1D_15DefaultEpilogueIaSJ_SJ_NS1C_6thread17LinearCombinationIaLi1EiiLNS1H_9ScaleType4KindE0ELNS_15FloatRoundStyleE2EaEENS1_15EpilogueDefaultEEEEEvvEEEEvNT_6ParamsE:
        .type           _ZN7cutlass13device_kernelINS_4gemm6kernel13GemmUniversalIN4cute5tupleIJiiiiEEENS1_10collective13CollectiveMmaINS1_34MainloopSm90TmaGmmaWarpSpecializedILi20ENS5_IJNS4_1CILi1EEESB_SB_EEENS1_35KernelTmaWarpSpecializedCooperativeEEENS5_IJNSA_ILi128EEENSA_ILi48EEENSA_ILi64EEEEEEaNS5_IJlSB_lEEEaSJ_NS4_8TiledMMAINS4_8MMA_AtomIJNS4_4SM904GMMA26MMA_64x16x32_S32S8S8_SS_TNEEEENS4_6LayoutINS5_IJNSA_ILi2EEESB_SB_EEENS5_IJSB_NSA_ILi0EEEST_EEEEENS5_IJNS4_10UnderscoreESW_SW_EEEEENS4_13SM90_TMA_LOADENS4_14ComposedLayoutINS4_7SwizzleILi2ELi4ELi3EEENS4_18smem_ptr_flag_bitsILi8EEENSQ_INS5_IJNSA_ILi8EEESH_EEENS5_IJSH_SB_EEEEEEEvNS4_8identityESZ_S19_vS1A_EENS_8epilogue10collective6detail29Sm90TmaWarpSpecializedAdapterINS1D_15DefaultEpilogueIaSJ_SJ_NS1C_6thread17LinearCombinationIaLi1EiiLNS1H_9ScaleType4KindE0ELNS_15FloatRoundStyleE2EaEENS1_15EpilogueDefaultEEEEEvvEEEEvNT_6ParamsE,@function
        .size           _ZN7cutlass13device_kernelINS_4gemm6kernel13GemmUniversalIN4cute5tupleIJiiiiEEENS1_10collective13CollectiveMmaINS1_34MainloopSm90TmaGmmaWarpSpecializedILi20ENS5_IJNS4_1CILi1EEESB_SB_EEENS1_35KernelTmaWarpSpecializedCooperativeEEENS5_IJNSA_ILi128EEENSA_ILi48EEENSA_ILi64EEEEEEaNS5_IJlSB_lEEEaSJ_NS4_8TiledMMAINS4_8MMA_AtomIJNS4_4SM904GMMA26MMA_64x16x32_S32S8S8_SS_TNEEEENS4_6LayoutINS5_IJNSA_ILi2EEESB_SB_EEENS5_IJSB_NSA_ILi0EEEST_EEEEENS5_IJNS4_10UnderscoreESW_SW_EEEEENS4_13SM90_TMA_LOADENS4_14ComposedLayoutINS4_7SwizzleILi2ELi4ELi3EEENS4_18smem_ptr_flag_bitsILi8EEENSQ_INS5_IJNSA_ILi8EEESH_EEENS5_IJSH_SB_EEEEEEEvNS4_8identityESZ_S19_vS1A_EENS_8epilogue10collective6detail29Sm90TmaWarpSpecializedAdapterINS1D_15DefaultEpilogueIaSJ_SJ_NS1C_6thread17LinearCombinationIaLi1EiiLNS1H_9ScaleType4KindE0ELNS_15FloatRoundStyleE2EaEENS1_15EpilogueDefaultEEEEEvvEEEEvNT_6ParamsE,(.L_x_151 - _ZN7cutlass13device_kernelINS_4gemm6kernel13GemmUniversalIN4cute5tupleIJiiiiEEENS1_10collective13CollectiveMmaINS1_34MainloopSm90TmaGmmaWarpSpecializedILi20ENS5_IJNS4_1CILi1EEESB_SB_EEENS1_35KernelTmaWarpSpecializedCooperativeEEENS5_IJNSA_ILi128EEENSA_ILi48EEENSA_ILi64EEEEEEaNS5_IJlSB_lEEEaSJ_NS4_8TiledMMAINS4_8MMA_AtomIJNS4_4SM904GMMA26MMA_64x16x32_S32S8S8_SS_TNEEEENS4_6LayoutINS5_IJNSA_ILi2EEESB_SB_EEENS5_IJSB_NSA_ILi0EEEST_EEEEENS5_IJNS4_10UnderscoreESW_SW_EEEEENS4_13SM90_TMA_LOADENS4_14ComposedLayoutINS4_7SwizzleILi2ELi4ELi3EEENS4_18smem_ptr_flag_bitsILi8EEENSQ_INS5_IJNSA_ILi8EEESH_EEENS5_IJSH_SB_EEEEEEEvNS4_8identityESZ_S19_vS1A_EENS_8epilogue10collective6detail29Sm90TmaWarpSpecializedAdapterINS1D_15DefaultEpilogueIaSJ_SJ_NS1C_6thread17LinearCombinationIaLi1EiiLNS1H_9ScaleType4KindE0ELNS_15FloatRoundStyleE2EaEENS1_15EpilogueDefaultEEEEEvvEEEEvNT_6ParamsE)
        .other          _ZN7cutlass13device_kernelINS_4gemm6kernel13GemmUniversalIN4cute5tupleIJiiiiEEENS1_10collective13CollectiveMmaINS1_34MainloopSm90TmaGmmaWarpSpecializedILi20ENS5_IJNS4_1CILi1EEESB_SB_EEENS1_35KernelTmaWarpSpecializedCooperativeEEENS5_IJNSA_ILi128EEENSA_ILi48EEENSA_ILi64EEEEEEaNS5_IJlSB_lEEEaSJ_NS4_8TiledMMAINS4_8MMA_AtomIJNS4_4SM904GMMA26MMA_64x16x32_S32S8S8_SS_TNEEEENS4_6LayoutINS5_IJNSA_ILi2EEESB_SB_EEENS5_IJSB_NSA_ILi0EEEST_EEEEENS5_IJNS4_10UnderscoreESW_SW_EEEEENS4_13SM90_TMA_LOADENS4_14ComposedLayoutINS4_7SwizzleILi2ELi4ELi3EEENS4_18smem_ptr_flag_bitsILi8EEENSQ_INS5_IJNSA_ILi8EEESH_EEENS5_IJSH_SB_EEEEEEEvNS4_8identityESZ_S19_vS1A_EENS_8epilogue10collective6detail29Sm90TmaWarpSpecializedAdapterINS1D_15DefaultEpilogueIaSJ_SJ_NS1C_6thread17LinearCombinationIaLi1EiiLNS1H_9ScaleType4KindE0ELNS_15FloatRoundStyleE2EaEENS1_15EpilogueDefaultEEEEEvvEEEEvNT_6ParamsE,@"STO_CUDA_ENTRY STV_DEFAULT"
_ZN7cutlass13device_kernelINS_4gemm6kernel13GemmUniversalIN4cute5tupleIJiiiiEEENS1_10collective13CollectiveMmaINS1_34MainloopSm90TmaGmmaWarpSpecializedILi20ENS5_IJNS4_1CILi1EEESB_SB_EEENS1_35KernelTmaWarpSpecializedCooperativeEEENS5_IJNSA_ILi128EEENSA_ILi48EEENSA_ILi64EEEEEEaNS5_IJlSB_lEEEaSJ_NS4_8TiledMMAINS4_8MMA_AtomIJNS4_4SM904GMMA26MMA_64x16x32_S32S8S8_SS_TNEEEENS4_6LayoutINS5_IJNSA_ILi2EEESB_SB_EEENS5_IJSB_NSA_ILi0EEEST_EEEEENS5_IJNS4_10UnderscoreESW_SW_EEEEENS4_13SM90_TMA_LOADENS4_14ComposedLayoutINS4_7SwizzleILi2ELi4ELi3EEENS4_18smem_ptr_flag_bitsILi8EEENSQ_INS5_IJNSA_ILi8EEESH_EEENS5_IJSH_SB_EEEEEEEvNS4_8identityESZ_S19_vS1A_EENS_8epilogue10collective6detail29Sm90TmaWarpSpecializedAdapterINS1D_15DefaultEpilogueIaSJ_SJ_NS1C_6thread17LinearCombinationIaLi1EiiLNS1H_9ScaleType4KindE0ELNS_15FloatRoundStyleE2EaEENS1_15EpilogueDefaultEEEEEvvEEEEvNT_6ParamsE:
[----:B------:R-:W0:Y:S01]  /*0000*/  LDC R1, c[0x0][0x28] ;  /* 0x00000a00ff017b82 */ /* 0x000e220000000800 */
[----:B------:R-:W1:Y:S01]  /*0010*/  S2R R18, SR_TID.X ;  /* 0x0000000000127919 */ /* 0x000e620000002100 */
[----:B------:R-:W-:Y:S01]  /*0020*/  ELECT P0, URZ, PT ;  /* 0x00000000003f782f */ /* 0x000fe20003800000 */
[----:B------:R-:W-:Y:S01]  /*0030*/  BSSY B0, `(.L_x_0) ;  /* 0x000000f000007945 */ /* 0x000fe20003800000 */
[--C-:B-1----:R-:W-:Y:S02]  /*0040*/  SHF.R.U32.HI R0, RZ, 0x5, R18.reuse ;  /* 0x00000005ff007819 */ /* 0x102fe40000011612 */
[----:B------:R-:W-:-:S03]  /*0050*/  SHF.R.U32.HI R2, RZ, 0x7, R18 ;  /* 0x00000007ff027819 */ /* 0x000fc60000011612 */
[----:B------:R-:W1:Y:S04]  /*0060*/  SHFL.IDX PT, R5, R0, RZ, 0x1f ;  /* 0x00001fff00057589 */ /* 0x000e6800000e0000 */
[----:B------:R2:W3:Y:S01]  /*0070*/  SHFL.IDX PT, R8, R2, RZ, 0x1f ;  /* 0x00001fff02087589 */ /* 0x0004e200000e0000 */
[----:B-1----:R-:W-:-:S13]  /*0080*/  ISETP.NE.OR P0, PT, R5, RZ, !P0 ;  /* 0x000000ff0500720c */ /* 0x002fda0004705670 */
[----:B0-23--:R-:W-:Y:S05]  /*0090*/  @P0 BRA `(.L_x_1) ;  /* 0x0000000000200947 */ /* 0x00dfea0003800000 */
[----:B------:R-:W-:Y:S02]  /*00a0*/  ULDC.64 UR4, c[0x0][0x198] ;  /* 0x0000660000047ab9 */ /* 0x000fe40000000a00 */
[----:B------:R-:W-:Y:S02]  /*00b0*/  UIADD3 UR6, UP0, UR4, 0xf0, URZ ;  /* 0x000000f004067890 */ /* 0x000fe4000ff1e03f */
[----:B------:R-:W-:Y:S02]  /*00c0*/  UIADD3 UR4, UP1, UR4, 0x1f0, URZ ;  /* 0x000001f004047890 */ /* 0x000fe4000ff3e03f */
[----:B------:R-:W-:Y:S02]  /*00d0*/  UIADD3.X UR7, URZ, UR5, URZ, UP0, !UPT ;  /* 0x000000053f077290 */ /* 0x000fe400087fe43f */
[----:B------:R-:W-:-:S07]  /*00e0*/  UIADD3.X UR5, URZ, UR5, URZ, UP1, !UPT ;  /* 0x000000053f057290 */ /* 0x000fce0008ffe43f */
[----:B------:R0:W-:Y:S02]  /*00f0*/  UTMACCTL.PF [UR6] ;  /* 0x00000000060079b9 */ /* 0x0001e40008040000 */
[----:B------:R0:W-:Y:S02]  /*0100*/  UTMACCTL.PF [UR4] ;  /* 0x00000000040079b9 */ /* 0x0001e40008040000 */
[----:B0-----:R-:W-:Y:S01]  /*0110*/  NOP ;  /* 0x0000000000007918 */ /* 0x001fe20000000000 */
.L_x_1:
[----:B------:R-:W-:Y:S05]  /*0120*/  BSYNC B0 ;  /* 0x0000000000007941 */ /* 0x000fea0003800000 */
.L_x_0:
[----:B------:R-:W0:Y:S02]  /*0130*/  SHFL.IDX PT, R2, R0, RZ, 0x1f ;  /* 0x00001fff00027589 */ /* 0x000e2400000e0000 */
[----:B0-----:R-:W-:-:S13]  /*0140*/  ISETP.NE.AND P0, PT, R2, RZ, PT ;  /* 0x000000ff0200720c */ /* 0x001fda0003f05270 */
[----:B------:R-:W-:Y:S05]  /*0150*/  @P0 BRA `(.L_x_2) ;  /* 0x0000000000e40947 */ /* 0x000fea0003800000 */
[----:B------:R-:W-:Y:S01]  /*0160*/  ELECT P0, URZ, PT ;  /* 0x00000000003f782f */ /* 0x000fe20003800000 */
[----:B------:R-:W-:-:S12]  /*0170*/  BSSY B0, `(.L_x_2) ;  /* 0x0000037000007945 */ /* 0x000fd80003800000 */
[----:B------:R-:W-:Y:S05]  /*0180*/  @!P0 BRA `(.L_x_3) ;  /* 0x0000000000d48947 */ /* 0x000fea0003800000 */
[----:B------:R-:W0:Y:S01]  /*0190*/  S2UR UR8, SR_CgaCtaId ;  /* 0x00000000000879c3 */ /* 0x000e220000008800 */
[----:B------:R-:W-:Y:S01]  /*01a0*/  UMOV UR4, 0x400 ;  /* 0x0000040000047882 */ /* 0x000fe20000000000 */
[----:B------:R-:W-:Y:S01]  /*01b0*/  UMOV UR5, 0x1 ;  /* 0x0000000100057882 */ /* 0x000fe20000000000 */
[----:B------:R-:W-:Y:S02]  /*01c0*/  UMOV UR6, 0x100 ;  /* 0x0000010000067882 */ /* 0x000fe40000000000 */
[----:B------:R-:W-:-:S04]  /*01d0*/  UIADD3 UR6, -UR6, 0x100000, URZ ;  /* 0x0010000006067890 */ /* 0x000fc8000fffe13f */
[----:B------:R-:W-:Y:S02]  /*01e0*/  USHF.L.U32 UR7, UR6, 0xb, URZ ;  /* 0x0000000b06077899 */ /* 0x000fe4000800063f */
[----:B------:R-:W-:Y:S02]  /*01f0*/  USHF.L.U32 UR6, UR6, 0x1, URZ ;  /* 0x0000000106067899 */ /* 0x000fe4000800063f */
[----:B0-----:R-:W-:Y:S02]  /*0200*/  ULEA UR8, UR8, UR4, 0x18 ;  /* 0x0000000408087291 */ /* 0x001fe4000f8ec03f */
[----:B------:R-:W-:-:S04]  /*0210*/  UIADD3 UR4, -UR5, 0x100000, URZ ;  /* 0x0010000005047890 */ /* 0x000fc8000fffe13f */
[----:B------:R-:W-:Y:S02]  /*0220*/  USHF.L.U32 UR5, UR4, 0xb, URZ ;  /* 0x0000000b04057899 */ /* 0x000fe4000800063f */
[----:B------:R-:W-:Y:S01]  /*0230*/  USHF.L.U32 UR4, UR4, 0x1, URZ ;  /* 0x0000000104047899 */ /* 0x000fe2000800063f */
[----:B------:R-:W0:Y:S11]  /*0240*/  FENCE.VIEW.ASYNC.S ;  /* 0x00000000000073c6 */ /* 0x000e360000000000 */
[----:B0-----:R0:W1:Y:S01]  /*0250*/  SYNCS.EXCH.64 URZ, [UR8], UR4 ;  /* 0x00000004083f75b2 */ /* 0x0010620008000100 */
[----:B------:R0:W2:Y:S01]  /*0260*/  SYNCS.EXCH.64 URZ, [UR8+0xa0], UR6 ;  /* 0x0000a006083f75b2 */ /* 0x0000a20008000100 */
[----:B------:R0:W3:Y:S01]  /*0270*/  SYNCS.EXCH.64 URZ, [UR8+0x8], UR4 ;  /* 0x00000804083f75b2 */ /* 0x0000e20008000100 */
[----:B------:R0:W4:Y:S01]  /*0280*/  SYNCS.EXCH.64 URZ, [UR8+0xa8], UR6 ;  /* 0x0000a806083f75b2 */ /* 0x0001220008000100 */
[----:B------:R0:W0:Y:S01]  /*0290*/  SYNCS.EXCH.64 URZ, [UR8+0x10], UR4 ;  /* 0x00001004083f75b2 */ /* 0x0000220008000100 */
        /* <DEDUP_REMOVED lines=35> */
[----:B-1234-:R-:W-:Y:S01]  /*04d0*/  NOP ;  /* 0x0000000000007918 */ /* 0x01efe20000000000 */
.L_x_3:
[----:B0-----:R-:W-:Y:S05]  /*04e0*/  BSYNC B0 ;  /* 0x0000000000007941 */ /* 0x001fea0003800000 */
.L_x_2:
[----:B------:R-:W0:Y:S01]  /*04f0*/  SHFL.IDX PT, R0, R0, RZ, 0x1f ;  /* 0x00001fff00007589 */ /* 0x000e2200000e0000 */
[----:B------:R-:W-:Y:S01]  /*0500*/  ELECT P0, URZ, PT ;  /* 0x00000000003f782f */ /* 0x000fe20003800000 */
[----:B------:R-:W1:Y:S01]  /*0510*/  LDC R2, c[0x0][0x65c] ;  /* 0x00019700ff027b82 */ /* 0x000e620000000800 */
[----:B------:R-:W-:Y:S01]  /*0520*/  SHF.R.S32.HI R6, RZ, 0x1f, R5 ;  /* 0x0000001fff067819 */ /* 0x000fe20000011405 */
[----:B------:R-:W2:Y:S01]  /*0530*/  S2R R3, SR_CTAID.Y ;  /* 0x0000000000037919 */ /* 0x000ea20000002600 */
[----:B------:R-:W-:Y:S01]  /*0540*/  UMOV UR4, 0x20 ;  /* 0x0000002000047882 */ /* 0x000fe20000000000 */
[----:B------:R-:W-:Y:S01]  /*0550*/  ISETP.NE.AND P2, PT, R8, RZ, PT ;  /* 0x000000ff0800720c */ /* 0x000fe20003f45270 */
[----:B------:R-:W-:Y:S01]  /*0560*/  NOP ;  /* 0x0000000000007918 */ /* 0x000fe20000000000 */
[----:B------:R-:W3:Y:S01]  /*0570*/  S2R R4, SR_CTAID.X ;  /* 0x0000000000047919 */ /* 0x000ee20000002500 */
[----:B------:R-:W-:Y:S01]  /*0580*/  LEA.HI R6, R6, R5, RZ, 0x2 ;  /* 0x0000000506067211 */ /* 0x000fe200078f10ff */
[----:B------:R-:W-:Y:S01]  /*0590*/  NOP ;  /* 0x0000000000007918 */ /* 0x000fe20000000000 */
[----:B0-----:R-:W-:-:S02]  /*05a0*/  ISETP.NE.OR P0, PT, R0, RZ, !P0 ;  /* 0x000000ff0000720c */ /* 0x001fc40004705670 */
[----:B-1----:R-:W-:-:S04]  /*05b0*/  ISETP.NE.AND P3, PT, R2, 0x1, PT ;  /* 0x000000010200780c */ /* 0x002fc80003f65270 */
[----:B------:R-:W-:Y:S02]  /*05c0*/  P2R R0, PR, RZ, 0x8 ;  /* 0x00000008ff007803 */ /* 0x000fe40000000000 */
[----:B------:R-:W-:-:S05]  /*05d0*/  LOP3.LUT R0, R6, 0xfffffffc, RZ, 0xc0, !PT ;  /* 0xfffffffc06007812 */ /* 0x000fca00078ec0ff */
[----:B------:R-:W-:Y:S01]  /*05e0*/  VOTEU.ALL UP0, P0 ;  /* 0x00000000003f7886 */ /* 0x000fe20000000000 */
[----:B------:R-:W-:Y:S01]  /*05f0*/  IMAD.IADD R0, R5, 0x1, -R0 ;  /* 0x0000000105007824 */ /* 0x000fe200078e0a00 */
[----:B------:R-:W3:Y:S01]  /*0600*/  @P3 LDC R17, c[0x0][0x10] ;  /* 0x00000400ff113b82 */ /* 0x000ee20000000800 */
[----:B------:R-:W-:Y:S01]  /*0610*/  VOTEU.ALL UP1, P0 ;  /* 0x00000000003f7886 */ /* 0x000fe20000020000 */
[----:B--2---:R-:W-:Y:S01]  /*0620*/  @P3 IMAD.MOV.U32 R6, RZ, RZ, R3 ;  /* 0x000000ffff063224 */ /* 0x004fe200078e0003 */
[----:B------:R-:W-:Y:S01]  /*0630*/  @!UP0 UMOV UR6, 0x400 ;  /* 0x0000040000068882 */ /* 0x000fe20000000000 */
[----:B------:R-:W-:-:S04]  /*0640*/  @!UP0 UIADD3 UR4, -UR4, 0x100000, URZ ;  /* 0x0010000004048890 */ /* 0x000fc8000fffe13f */
[----:B------:R-:W-:Y:S02]  /*0650*/  @!UP0 USHF.L.U32 UR5, UR4, 0xb, URZ ;  /* 0x0000000b04058899 */ /* 0x000fe4000800063f */
[----:B------:R-:W-:Y:S01]  /*0660*/  @!UP0 USHF.L.U32 UR4, UR4, 0x1, URZ ;  /* 0x0000000104048899 */ /* 0x000fe2000800063f */
[----:B------:R-:W-:Y:S02]  /*0670*/  @P3 IMAD.MOV.U32 R7, RZ, RZ, RZ ;  /* 0x000000ffff073224 */ /* 0x000fe400078e00ff */
[----:B------:R-:W-:Y:S01]  /*0680*/  IMAD.MOV.U32 R5, RZ, RZ, RZ ;  /* 0x000000ffff057224 */ /* 0x000fe200078e00ff */
[----:B------:R-:W0:Y:S01]  /*0690*/  @!UP0 S2UR UR7, SR_CgaCtaId ;  /* 0x00000000000789c3 */ /* 0x000e220000008800 */
[----:B------:R-:W-:-:S07]  /*06a0*/  @P3 IMAD.MOV.U32 R11, RZ, RZ, RZ ;  /* 0x000000ffff0b3224 */ /* 0x000fce00078e00ff */
[----:B------:R-:W1:Y:S01]  /*06b0*/  @!P3 LDC R9, c[0x0][0xc] ;  /* 0x00000300ff09bb82 */ /* 0x000e620000000800 */
[----:B---3--:R-:W-:-:S04]  /*06c0*/  @P3 IMAD.WIDE.U32 R16, R4, R17, R6 ;  /* 0x0000001104103225 */ /* 0x008fc800078e0006 */
[----:B------:R-:W-:Y:S01]  /*06d0*/  @P3 IMAD.IADD R17, R17, 0x1, R11 ;  /* 0x0000000111113824 */ /* 0x000fe200078e020b */
[----:B0-----:R-:W-:Y:S01]  /*06e0*/  @!UP0 ULEA UR6, UR7, UR6, 0x18 ;  /* 0x0000000607068291 */ /* 0x001fe2000f8ec03f */
[----:B------:R-:W-:Y:S01]  /*06f0*/  VOTEU.ALL UP0, P0 ;  /* 0x00000000003f7886 */ /* 0x000fe20000000000 */
[----:B------:R-:W-:-:S04]  /*0700*/  ISETP.NE.AND P0, PT, R0, 0x3, PT ;  /* 0x000000030000780c */ /* 0x000fc80003f05270 */
[----:B------:R-:W-:Y:S01]  /*0710*/  ISETP.EQ.OR P0, PT, R0, RZ, !P0 ;  /* 0x000000ff0000720c */ /* 0x000fe20004702670 */
[----:B-1----:R-:W-:-:S03]  /*0720*/  @!P3 IMAD.WIDE.U32 R6, R9, R3, R4 ;  /* 0x000000030906b225 */ /* 0x002fc600078e0004 */
[C---:B------:R-:W-:Y:S01]  /*0730*/  ISETP.EQ.AND P0, PT, R8.reuse, RZ, P0 ;  /* 0x000000ff0800720c */ /* 0x040fe20000702270 */
[----:B------:R-:W-:Y:S01]  /*0740*/  VIADD R8, R8, 0xffffffff ;  /* 0xffffffff08087836 */ /* 0x000fe20000000000 */
[----:B------:R-:W0:Y:S02]  /*0750*/  FENCE.VIEW.ASYNC.S ;  /* 0x00000000000073c6 */ /* 0x000e240000000000 */
[----:B0-----:R0:W1:Y:S01]  /*0760*/  @!UP0 SYNCS.EXCH.64 URZ, [UR6+0x150], UR4 ;  /* 0x00015004063f85b2 */ /* 0x0010620008000100 */
[----:B------:R-:W-:Y:S01]  /*0770*/  @!P3 IMAD.MOV.U32 R16, RZ, RZ, R6 ;  /* 0x000000ffff10b224 */ /* 0x000fe200078e0006 */
[----:B------:R-:W-:Y:S01]  /*0780*/  SEL R19, RZ, 0x1, !P0 ;  /* 0x00000001ff137807 */ /* 0x000fe20004000000 */
[----:B------:R-:W-:Y:S01]  /*0790*/  @!P3 IMAD.MOV.U32 R17, RZ, RZ, R7 ;  /* 0x000000ffff11b224 */ /* 0x000fe200078e0007 */
[----:B------:R-:W-:-:S04]  /*07a0*/  ISETP.GE.U32.AND P1, PT, R8, 0x2, PT ;  /* 0x000000020800780c */ /* 0x000fc80003f26070 */
[----:B------:R-:W-:Y:S01]  /*07b0*/  SEL R19, R19, 0x2, P1 ;  /* 0x0000000213137807 */ /* 0x000fe20000800000 */
[----:B------:R0:W1:Y:S01]  /*07c0*/  @!UP1 SYNCS.EXCH.64 URZ, [UR6+0x158], UR4 ;  /* 0x00015804063f95b2 */ /* 0x0000620008000100 */
[----:B------:R-:W-:Y:S01]  /*07d0*/  NOP ;  /* 0x0000000000007918 */ /* 0x000fe20000000000 */
[----:B-1----:R-:W-:Y:S06]  /*07e0*/  BAR.SYNC.DEFER_BLOCKING 0x0 ;  /* 0x0000000000007b1d */ /* 0x002fec0000010000 */
[----:B------:R-:W-:Y:S05]  /*07f0*/  @!P2 BRA `(.L_x_4) ;  /* 0x00000034004ca947 */ /* 0x000fea0003800000 */
[----:B------:R-:W-:-:S13]  /*0800*/  ISETP.GT.U32.AND P0, PT, R8, 0x1, PT ;  /* 0x000000010800780c */ /* 0x000fda0003f04070 */
[----:B0-----:R-:W-:Y:S05]  /*0810*/  @P0 EXIT ;  /* 0x000000000000094d */ /* 0x001fea0003800000 */
[----:B------:R-:W-:Y:S01]  /*0820*/  ULDC.64 UR4, c[0x0][0x650] ;  /* 0x0001940000047ab9 */ /* 0x000fe20000000a00 */
[----:B------:R-:W-:Y:S01]  /*0830*/  PRMT R0, RZ, 0x7610, R0 ;  /* 0x00007610ff007816 */ /* 0x000fe20000000000 */
[----:B------:R-:W-:Y:S01]  /*0840*/  IMAD.MOV.U32 R49, RZ, RZ, -0x1 ;  /* 0xffffffffff317424 */ /* 0x000fe200078e00ff */
[----:B------:R-:W-:Y:S01]  /*0850*/  ISETP.GE.U32.AND P0, PT, R16, UR4, PT ;  /* 0x0000000410007c0c */ /* 0x000fe2000bf06070 */
[----:B------:R-:W-:Y:S02]  /*0860*/  IMAD.MOV.U32 R50, RZ, RZ, -0x1 ;  /* 0xffffffffff327424 */ /* 0x000fe400078e00ff */
[----:B------:R-:W-:Y:S01]  /*0870*/  IMAD.MOV.U32 R51, RZ, RZ, -0x1 ;  /* 0xffffffffff337424 */ /* 0x000fe200078e00ff */
[----:B------:R-:W-:-:S13]  /*0880*/  ISETP.GE.U32.AND.EX P0, PT, R17, UR5, PT, P0 ;  /* 0x0000000511007c0c */ /* 0x000fda000bf06100 */
[----:B------:R-:W-:Y:S05]  /*0890*/  @P0 BRA `(.L_x_5) ;  /* 0x0000000400540947 */ /* 0x000fea0003800000 */
[----:B------:R-:W0:Y:S01]  /*08a0*/  LDC.64 R14, c[0x0][0x628] ;  /* 0x00018a00ff0e7b82 */ /* 0x000e220000000a00 */
[----:B------:R-:W-:Y:S02]  /*08b0*/  IMAD.MOV.U32 R6, RZ, RZ, R16 ;  /* 0x000000ffff067224 */ /* 0x000fe400078e0010 */
[----:B------:R-:W-:-:S05]  /*08c0*/  IMAD.MOV.U32 R7, RZ, RZ, R17 ;  /* 0x000000ffff077224 */ /* 0x000fca00078e0011 */
[----:B------:R-:W1:Y:S08]  /*08d0*/  LDC R0, c[0x0][0x630] ;  /* 0x00018c00ff007b82 */ /* 0x000e700000000800 */
[----:B------:R-:W2:Y:S01]  /*08e0*/  LDC.64 R20, c[0x0][0x620] ;  /* 0x00018800ff147b82 */ /* 0x000ea20000000a00 */
[----:B0-----:R-:W-:-:S04]  /*08f0*/  ISETP.NE.U32.AND P0, PT, R14, RZ, PT ;  /* 0x000000ff0e00720c */ /* 0x001fc80003f05070 */
[----:B------:R-:W-:-:S13]  /*0900*/  ISETP.NE.AND.EX P0, PT, R15, RZ, PT, P0 ;  /* 0x000000ff0f00720c */ /* 0x000fda0003f05300 */
[----:B-12---:R-:W-:Y:S05]  /*0910*/  @!P0 BRA `(.L_x_6) ;  /* 0x0000000000288947 */ /* 0x006fea0003800000 */
[----:B------:R-:W0:Y:S02]  /*0920*/  LDC R11, c[0x0][0x634] ;  /* 0x00018d00ff0b7b82 */ /* 0x000e240000000800 */
[----:B0-----:R-:W-:-:S05]  /*0930*/  IADD3 R11, P0, R16, R11, RZ ;  /* 0x0000000b100b7210 */ /* 0x001fca0007f1e0ff */
[----:B------:R-:W-:-:S04]  /*0940*/  IMAD.X R13, RZ, RZ, R17, P0 ;  /* 0x000000ffff0d7224 */ /* 0x000fc800000e0611 */
[----:B------:R-:W-:-:S04]  /*0950*/  IMAD.WIDE.U32 R6, R13, R14, RZ ;  /* 0x0000000e0d067225 */ /* 0x000fc800078e00ff */
[----:B------:R-:W-:-:S04]  /*0960*/  IMAD.WIDE.U32 R8, P0, R11, R15, R6 ;  /* 0x0000000f0b087225 */ /* 0x000fc80007800006 */
[----:B------:R-:W-:-:S04]  /*0970*/  IMAD.WIDE.U32 R6, R11, R14, RZ ;  /* 0x0000000e0b067225 */ /* 0x000fc800078e00ff */
[----:B------:R-:W-:Y:S01]  /*0980*/  IMAD.X R11, RZ, RZ, RZ, P0 ;  /* 0x000000ffff0b7224 */ /* 0x000fe200000e06ff */
[----:B------:R-:W-:Y:S01]  /*0990*/  IADD3 RZ, P0, R7, R8, RZ ;  /* 0x0000000807ff7210 */ /* 0x000fe20007f1e0ff */
[----:B------:R-:W-:-:S04]  /*09a0*/  IMAD.MOV.U32 R10, RZ, RZ, R9 ;  /* 0x000000ffff0a7224 */ /* 0x000fc800078e0009 */
[----:B------:R-:W-:-:S08]  /*09b0*/  IMAD.WIDE.U32.X R6, R13, R15, R10, P0 ;  /* 0x0000000f0d067225 */ /* 0x000fd000000e040a */
.L_x_6:
[-CC-:B------:R-:W-:Y:S01]  /*09c0*/  SHF.R.U64 R51, R6, R0.reuse, R7.reuse ;  /* 0x0000000006337219 */ /* 0x180fe20000001207 */
[----:B------:R-:W0:Y:S01]  /*09d0*/  LDC R10, c[0x0][0x618] ;  /* 0x00018600ff0a7b82 */ /* 0x000e220000000800 */
[----:B------:R-:W-:Y:S01]  /*09e0*/  SHF.R.U32.HI R5, RZ, R0, R7 ;  /* 0x00000000ff057219 */ /* 0x000fe20000011607 */
[----:B------:R-:W-:Y:S01]  /*09f0*/  ULDC UR4, c[0x0][0x150] ;  /* 0x0000540000047ab9 */ /* 0x000fe20000000800 */
[----:B------:R-:W-:Y:S02]  /*0a00*/  IADD3 R9, P0, RZ, -R51, RZ ;  /* 0x80000033ff097210 */ /* 0x000fe40007f1e0ff */
[----:B------:R-:W-:-:S03]  /*0a10*/  I2FP.F32.U32 R0, R4 ;  /* 0x0000000400007245 */ /* 0x000fc60000201000 */
[----:B------:R-:W1:Y:S01]  /*0a20*/  LDC.64 R26, c[0x0][0x640] ;  /* 0x00019000ff1a7b82 */ /* 0x000e620000000a00 */
[----:B------:R-:W-:Y:S02]  /*0a30*/  IMAD.X R11, RZ, RZ, ~R5, P0 ;  /* 0x000000ffff0b7224 */ /* 0x000fe400000e0e05 */
[----:B------:R-:W-:Y:S01]  /*0a40*/  FMUL R0, R0, UR4 ;  /* 0x0000000400007c20 */ /* 0x000fe20008400000 */
[----:B------:R-:W-:Y:S01]  /*0a50*/  IMAD.WIDE.U32 R6, R9, R20, R16 ;  /* 0x0000001409067225 */ /* 0x000fe200078e0010 */
[----:B------:R-:W-:-:S03]  /*0a60*/  ULDC UR4, c[0x0][0x154] ;  /* 0x0000550000047ab9 */ /* 0x000fc60000000800 */
[----:B------:R-:W-:Y:S01]  /*0a70*/  IMAD R8, R11, R20, RZ ;  /* 0x000000140b087224 */ /* 0x000fe200078e02ff */
[----:B------:R-:W2:Y:S01]  /*0a80*/  LDC R5, c[0x0][0x144] ;  /* 0x00005100ff057b82 */ /* 0x000ea20000000800 */
[----:B------:R-:W3:Y:S02]  /*0a90*/  F2I.U32.TRUNC.NTZ R0, R0 ;  /* 0x0000000000007305 */ /* 0x000ee4000020f000 */
[----:B------:R-:W-:-:S04]  /*0aa0*/  IMAD R9, R9, R21, R8 ;  /* 0x0000001509097224 */ /* 0x000fc800078e0208 */
[----:B------:R-:W-:Y:S01]  /*0ab0*/  IMAD.IADD R7, R7, 0x1, R9 ;  /* 0x0000000107077824 */ /* 0x000fe200078e0209 */
[----:B------:R-:W4:Y:S01]  /*0ac0*/  LDC R12, c[0x0][0x608] ;  /* 0x00018200ff0c7b82 */ /* 0x000f220000000800 */
[----:B------:R-:W-:-:S03]  /*0ad0*/  IMAD.MOV.U32 R9, RZ, RZ, -0x1 ;  /* 0xffffffffff097424 */ /* 0x000fc600078e00ff */
[-CC-:B0-----:R-:W-:Y:S02]  /*0ae0*/  SHF.R.U64 R20, R6, R10.reuse, R7.reuse ;  /* 0x0000000a06147219 */ /* 0x181fe40000001207 */
[----:B------:R-:W-:Y:S02]  /*0af0*/  I2FP.F32.U32 R6, R3 ;  /* 0x0000000300067245 */ /* 0x000fe40000201000 */
[----:B------:R-:W0:Y:S01]  /*0b00*/  LDC R24, c[0x0][0x658] ;  /* 0x00019600ff187b82 */ /* 0x000e220000000800 */
[----:B-1----:R-:W-:Y:S01]  /*0b10*/  ISETP.NE.U32.AND P0, PT, R26, RZ, PT ;  /* 0x000000ff1a00720c */ /* 0x002fe20003f05070 */
[----:B---3--:R-:W-:Y:S01]  /*0b20*/  IMAD.MOV R8, RZ, RZ, -R0 ;  /* 0x000000ffff087224 */ /* 0x008fe200078e0a00 */
[----:B------:R-:W-:Y:S01]  /*0b30*/  SHF.R.U32.HI R7, RZ, R10, R7 ;  /* 0x0000000aff077219 */ /* 0x000fe20000011607 */
[----:B------:R-:W-:Y:S01]  /*0b40*/  FMUL R6, R6, UR4 ;  /* 0x0000000406067c20 */ /* 0x000fe20008400000 */
[----:B------:R-:W-:-:S03]  /*0b50*/  ISETP.NE.AND.EX P0, PT, R27, RZ, PT, P0 ;  /* 0x000000ff1b00720c */ /* 0x000fc60003f05300 */
[----:B------:R-:W1:Y:S01]  /*0b60*/  LDC R14, c[0x0][0x148] ;  /* 0x00005200ff0e7b82 */ /* 0x000e620000000800 */
[----:B--2---:R-:W-:-:S07]  /*0b70*/  IMAD R0, R5, R8, R4 ;  /* 0x0000000805007224 */ /* 0x004fce00078e0204 */
[----:B------:R-:W2:Y:S01]  /*0b80*/  LDC R22, c[0x0][0x600] ;  /* 0x00018000ff167b82 */ /* 0x000ea20000000800 */
[-CC-:B----4-:R-:W-:Y:S02]  /*0b90*/  SHF.R.U64 R28, R20, R12.reuse, R7.reuse ;  /* 0x0000000c141c7219 */ /* 0x190fe40000001207 */
[----:B------:R-:W-:Y:S01]  /*0ba0*/  SHF.R.U32.HI R5, RZ, R12, R7 ;  /* 0x0000000cff057219 */ /* 0x000fe20000011607 */
[----:B------:R-:W-:Y:S01]  /*0bb0*/  IMAD.MOV.U32 R7, RZ, RZ, 0x1 ;  /* 0x00000001ff077424 */ /* 0x000fe200078e00ff */
[----:B------:R3:W4:Y:S03]  /*0bc0*/  F2I.U32.TRUNC.NTZ R12, R6 ;  /* 0x00000006000c7305 */ /* 0x000726000020f000 */
[----:B------:R-:W1:Y:S01]  /*0bd0*/  LDC R15, c[0x0][0x648] ;  /* 0x00019200ff0f7b82 */ /* 0x000e620000000800 */
[-C--:B0-----:R-:W-:Y:S02]  /*0be0*/  SHF.L.U32 R4, R9, R24.reuse, RZ ;  /* 0x0000001809047219 */ /* 0x081fe400000006ff */
[----:B------:R-:W-:-:S02]  /*0bf0*/  SHF.R.U64 R30, R28, R24, R5 ;  /* 0x000000181c1e7219 */ /* 0x000fc40000001205 */
[----:B------:R-:W-:Y:S02]  /*0c00*/  LOP3.LUT R11, RZ, R4, RZ, 0x33, !PT ;  /* 0x00000004ff0b7212 */ /* 0x000fe400078e33ff */
[-C--:B------:R-:W-:Y:S01]  /*0c10*/  SHF.R.U32.HI R5, RZ, R24.reuse, R5 ;  /* 0x00000018ff057219 */ /* 0x080fe20000011605 */
[----:B------:R-:W0:Y:S01]  /*0c20*/  LDC R21, c[0x0][0x638] ;  /* 0x00018e00ff157b82 */ /* 0x000e220000000800 */
[----:B------:R-:W-:Y:S01]  /*0c30*/  SHF.L.U32 R10, R7, R24, RZ ;  /* 0x00000018070a7219 */ /* 0x000fe200000006ff */
[----:B------:R-:W-:-:S06]  /*0c40*/  IMAD.MOV.U32 R4, RZ, RZ, R30 ;  /* 0x000000ffff047224 */ /* 0x000fcc00078e001e */
[----:B------:R-:W0:Y:S01]  /*0c50*/  LDC R49, c[0x0][0x610] ;  /* 0x00018400ff317b82 */ /* 0x000e220000000800 */
[----:B---34-:R-:W-:Y:S05]  /*0c60*/  @!P0 BRA `(.L_x_7) ;  /* 0x0000000000288947 */ /* 0x018fea0003800000 */
[----:B------:R-:W3:Y:S02]  /*0c70*/  LDC R9, c[0x0][0x64c] ;  /* 0x00019300ff097b82 */ /* 0x000ee40000000800 */
[----:B---3--:R-:W-:-:S05]  /*0c80*/  IADD3 R9, P0, R30, R9, RZ ;  /* 0x000000091e097210 */ /* 0x008fca0007f1e0ff */
        /* <DEDUP_REMOVED lines=8> */
.L_x_7:
[----:B-1----:R-:W-:Y:S01]  /*0d10*/  SHF.R.U64 R4, R4, R15, R5 ;  /* 0x0000000f04047219 */ /* 0x002fe20000001205 */
[----:B--2---:R-:W-:Y:S01]  /*0d20*/  VIADD R5, R22, 0xffffffff ;  /* 0xffffffff16057836 */ /* 0x004fe20000000000 */
[----:B------:R-:W-:Y:S01]  /*0d30*/  LOP3.LUT R11, R28, R11, RZ, 0xc0, !PT ;  /* 0x0000000b1c0b7212 */ /* 0x000fe200078ec0ff */
[----:B------:R-:W-:Y:S02]  /*0d40*/  IMAD.MOV R12, RZ, RZ, -R12 ;  /* 0x000000ffff0c7224 */ /* 0x000fe400078e0a0c */
[----:B------:R-:W-:Y:S02]  /*0d50*/  IMAD.MOV R6, RZ, RZ, -R4 ;  /* 0x000000ffff067224 */ /* 0x000fe400078e0a04 */
[----:B------:R-:W-:Y:S01]  /*0d60*/  IMAD R11, R10, R4, R11 ;  /* 0x000000040a0b7224 */ /* 0x000fe200078e020b */
[----:B------:R-:W-:Y:S01]  /*0d70*/  LOP3.LUT R4, R20, R5, RZ, 0xc0, !PT ;  /* 0x0000000514047212 */ /* 0x000fe200078ec0ff */
[----:B------:R-:W-:Y:S02]  /*0d80*/  @P3 IMAD R0, R14, R12, R3 ;  /* 0x0000000c0e003224 */ /* 0x000fe400078e0203 */
[----:B0-----:R-:W-:-:S02]  /*0d90*/  IMAD R3, R6, R21, R30 ;  /* 0x0000001506037224 */ /* 0x001fc400078e021e */
[----:B------:R-:W-:Y:S02]  /*0da0*/  IMAD R49, R11, R49, R0 ;  /* 0x000000310b317224 */ /* 0x000fe400078e0200 */
[----:B------:R-:W-:Y:S02]  /*0db0*/  IMAD R4, R3, R22, R4 ;  /* 0x0000001603047224 */ /* 0x000fe400078e0204 */
[----:B------:R-:W-:-:S03]  /*0dc0*/  IMAD.MOV.U32 R0, RZ, RZ, 0x1 ;  /* 0x00000001ff007424 */ /* 0x000fc600078e00ff */
[----:B------:R-:W-:Y:S02]  /*0dd0*/  SEL R50, R4, R49, !P3 ;  /* 0x0000003104327207 */ /* 0x000fe40005800000 */
[----:B------:R-:W-:-:S07]  /*0de0*/  SEL R49, R49, R4, !P3 ;  /* 0x0000000431317207 */ /* 0x000fce0005800000 */
.L_x_5:
[----:B------:R-:W-:-:S08]  /*0df0*/  NOP ;  /* 0x0000000000007918 */ /* 0x000fd00000000000 */
[----:B------:R-:W0:Y:S02]  /*0e00*/  USETMAXREG.TRY_ALLOC.CTAPOOL UP0, 0xe8 ;  /* 0x000000e8000079c8 */ /* 0x000e240008000600 */
[----:B0-----:R-:W-:-:S13]  /*0e10*/  PLOP3.LUT P0, PT, PT, PT, UP0, 0x80, 0x0 ;  /* 0x000000000000781c */ /* 0x001fda0003f0f008 */
[----:B------:R-:W-:Y:S05]  /*0e20*/  @!P0 BRA `(.L_x_5) ;  /* 0xfffffffc00f08947 */ /* 0x000fea000383ffff */
[----:B------:R-:W-:Y:S01]  /*0e30*/  ULDC.64 UR4, c[0x0][0x598] ;  /* 0x0001660000047ab9 */ /* 0x000fe20000000a00 */
[----:B------:R-:W-:Y:S01]  /*0e40*/  ULDC.64 UR36, c[0x0][0x208] ;  /* 0x0000820000247ab9 */ /* 0x000fe20000000a00 */
[----:B------:R-:W-:-:S04]  /*0e50*/  ISETP.NE.U32.AND P0, PT, RZ, UR4, PT ;  /* 0x00000004ff007c0c */ /* 0x000fc8000bf05070 */
[----:B------:R-:W-:-:S13]  /*0e60*/  ISETP.NE.AND.EX P0, PT, RZ, UR5, PT, P0 ;  /* 0x00000005ff007c0c */ /* 0x000fda000bf05300 */
[----:B------:R-:W-:Y:S05]  /*0e70*/  @!P0 BRA `(.L_x_8) ;  /* 0x00000000001c8947 */ /* 0x000fea0003800000 */
[----:B------:R-:W0:Y:S02]  /*0e80*/  LDC.64 R4, c[0x0][0x598] ;  /* 0x00016600ff047b82 */ /* 0x000e240000000a00 */
[----:B0-----:R-:W2:Y:S02]  /*0e90*/  LDG.E.64 R4, desc[UR36][R4.64] ;  /* 0x0000002404047981 */ /* 0x001ea4000c1e1b00 */
[----:B--2---:R-:W-:-:S04]  /*0ea0*/  ISETP.NE.U32.AND P0, PT, R4, RZ, PT ;  /* 0x000000ff0400720c */ /* 0x004fc80003f05070 */
[----:B------:R-:W-:-:S13]  /*0eb0*/  ISETP.NE.AND.EX P0, PT, R5, RZ, PT, P0 ;  /* 0x000000ff0500720c */ /* 0x000fda0003f05300 */
[----:B------:R-:W-:Y:S05]  /*0ec0*/  @!P0 BRA `(.L_x_8) ;  /* 0x0000000000088947 */ /* 0x000fea0003800000 */
[----:B------:R0:W5:Y:S01]  /*0ed0*/  LD.E R22, desc[UR36][R4.64] ;  /* 0x0000002404167980 */ /* 0x000162000c101900 */
[----:B------:R-:W-:Y:S05]  /*0ee0*/  BRA `(.L_x_9) ;  /* 0x0000000000247947 */ /* 0x000fea0003800000 */
.L_x_8:
[----:B------:R-:W-:Y:S02]  /*0ef0*/  ULDC.64 UR4, c[0x0][0x588] ;  /* 0x0001620000047ab9 */ /* 0x000fe40000000a00 */
[----:B------:R-:W-:-:S04]  /*0f00*/  ISETP.NE.U32.AND P0, PT, RZ, UR4, PT ;  /* 0x00000004ff007c0c */ /* 0x000fc8000bf05070 */
[----:B------:R-:W-:-:S13]  /*0f10*/  ISETP.NE.AND.EX P0, PT, RZ, UR5, PT, P0 ;  /* 0x00000005ff007c0c */ /* 0x000fda000bf05300 */
[----:B------:R-:W-:Y:S05]  /*0f20*/  @!P0 BRA `(.L_x_10) ;  /* 0x00000000000c8947 */ /* 0x000fea0003800000 */
[----:B------:R-:W0:Y:S02]  /*0f30*/  LDC.64 R22, c[0x0][0x588] ;  /* 0x00016200ff167b82 */ /* 0x000e240000000a00 */
[----:B0-----:R1:W5:Y:S01]  /*0f40*/  LDG.E R22, desc[UR36][R22.64] ;  /* 0x0000002416167981 */ /* 0x001362000c1e1900 */
[----:B------:R-:W-:Y:S05]  /*0f50*/  BRA `(.L_x_9) ;  /* 0x0000000000087947 */ /* 0x000fea0003800000 */
.L_x_10:
[----:B------:R-:W-:Y:S02]  /*0f60*/  ULDC UR4, c[0x0][0x580] ;  /* 0x0001600000047ab9 */ /* 0x000fe40000000800 */
[----:B------:R-:W-:-:S07]  /*0f70*/  IMAD.U32 R22, RZ, RZ, UR4 ;  /* 0x00000004ff167e24 */ /* 0x000fce000f8e00ff */
.L_x_9:
[----:B------:R-:W-:Y:S02]  /*0f80*/  ULDC.64 UR4, c[0x0][0x5a0] ;  /* 0x0001680000047ab9 */ /* 0x000fe40000000a00 */
[----:B------:R-:W-:-:S04]  /*0f90*/  ISETP.NE.U32.AND P0, PT, RZ, UR4, PT ;  /* 0x00000004ff007c0c */ /* 0x000fc8000bf05070 */
[----:B------:R-:W-:-:S13]  /*0fa0*/  ISETP.NE.AND.EX P0, PT, RZ, UR5, PT, P0 ;  /* 0x00000005ff007c0c */ /* 0x000fda000bf05300 */
[----:B------:R-:W-:Y:S05]  /*0fb0*/  @!P0 BRA `(.L_x_11) ;  /* 0x00000000001c8947 */ /* 0x000fea0003800000 */
[----:B0-----:R-:W0:Y:S02]  /*0fc0*/  LDC.64 R4, c[0x0][0x5a0] ;  /* 0x00016800ff047b82 */ /* 0x001e240000000a00 */
[----:B0-----:R-:W2:Y:S02]  /*0fd0*/  LDG.E.64 R4, desc[UR36][R4.64] ;  /* 0x0000002404047981 */ /* 0x001ea4000c1e1b00 */
[----:B--2---:R-:W-:-:S04]  /*0fe0*/  ISETP.NE.U32.AND P0, PT, R4, RZ, PT ;  /* 0x000000ff0400720c */ /* 0x004fc80003f05070 */
[----:B------:R-:W-:-:S13]  /*0ff0*/  ISETP.NE.AND.EX P0, PT, R5, RZ, PT, P0 ;  /* 0x000000ff0500720c */ /* 0x000fda0003f05300 */
[----:B------:R-:W-:Y:S05]  /*1000*/  @!P0 BRA `(.L_x_11) ;  /* 0x0000000000088947 */ /* 0x000fea0003800000 */
[----:B-1----:R0:W5:Y:S01]  /*1010*/  LD.E R23, desc[UR36][R4.64] ;  /* 0x0000002404177980 */ /* 0x002162000c101900 */
[----:B------:R-:W-:Y:S05]  /*1020*/  BRA `(.L_x_12) ;  /* 0x0000000000247947 */ /* 0x000fea0003800000 */
.L_x_11:
[----:B------:R-:W-:Y:S02]  /*1030*/  ULDC.64 UR4, c[0x0][0x590] ;  /* 0x0001640000047ab9 */ /* 0x000fe40000000a00 */
[----:B------:R-:W-:-:S04]  /*1040*/  ISETP.NE.U32.AND P0, PT, RZ, UR4, PT ;  /* 0x00000004ff007c0c */ /* 0x000fc8000bf05070 */
[----:B------:R-:W-:-:S13]  /*1050*/  ISETP.NE.AND.EX P0, PT, RZ, UR5, PT, P0 ;  /* 0x00000005ff007c0c */ /* 0x000fda000bf05300 */
[----:B------:R-:W-:Y:S05]  /*1060*/  @!P0 BRA `(.L_x_13) ;  /* 0x00000000000c8947 */ /* 0x000fea0003800000 */
[----:B0-----:R-:W1:Y:S02]  /*1070*/  LDC.64 R4, c[0x0][0x590] ;  /* 0x00016400ff047b82 */ /* 0x001e640000000a00 */
[----:B-1----:R1:W5:Y:S01]  /*1080*/  LDG.E R23, desc[UR36][R4.64] ;  /* 0x0000002404177981 */ /* 0x002362000c1e1900 */
[----:B------:R-:W-:Y:S05]  /*1090*/  BRA `(.L_x_12) ;  /* 0x0000000000087947 */ /* 0x000fea0003800000 */
.L_x_13:
[----:B------:R-:W-:Y:S02]  /*10a0*/  ULDC UR4, c[0x0][0x584] ;  /* 0x0001610000047ab9 */ /* 0x000fe40000000800 */
[----:B-1----:R-:W-:-:S07]  /*10b0*/  IMAD.U32 R23, RZ, RZ, UR4 ;  /* 0x00000004ff177e24 */ /* 0x002fce000f8e00ff */
.L_x_12:
[----:B------:R-:W-:-:S13]  /*10c0*/  LOP3.LUT P0, RZ, R0, 0xff, RZ, 0xc0, !PT ;  /* 0x000000ff00ff7812 */ /* 0x000fda000780c0ff */
[----:B------:R-:W-:Y:S05]  /*10d0*/  @!P0 EXIT ;  /* 0x000000000000894d */ /* 0x000fea0003800000 */
[----:B------:R-:W-:Y:S01]  /*10e0*/  ULDC UR4, c[0x0][0x28c] ;  /* 0x0000a30000047ab9 */ /* 0x000fe20000000800 */
[----:B------:R-:W-:Y:S01]  /*10f0*/  UMOV UR38, URZ ;  /* 0x0000003f00267c82 */ /* 0x000fe20008000000 */
[----:B------:R-:W-:Y:S01]  /*1100*/  UIADD3 UR4, UR4, 0x3f, URZ ;  /* 0x0000003f04047890 */ /* 0x000fe2000fffe03f */
[----:B------:R-:W-:-:S03]  /*1110*/  UMOV UR39, URZ ;  /* 0x0000003f00277c82 */ /* 0x000fc60008000000 */
[----:B------:R-:W-:-:S04]  /*1120*/  USHF.R.S32.HI UR5, URZ, 0x1f, UR4 ;  /* 0x0000001f3f057899 */ /* 0x000fc80008011404 */
[----:B------:R-:W-:-:S04]  /*1130*/  ULEA.HI UR5, UR5, UR4, URZ, 0x6 ;  /* 0x0000000405057291 */ /* 0x000fc8000f8f303f */
[----:B------:R-:W-:-:S12]  /*1140*/  USHF.R.S32.HI UR40, URZ, 0x6, UR5 ;  /* 0x000000063f287899 */ /* 0x000fd80008011405 */
.L_x_83:
[----:B------:R-:W-:Y:S01]  /*1150*/  LOP3.LUT R0, R18, 0x80, RZ, 0xc0, !PT ;  /* 0x0000008012007812 */ /* 0x000fe200078ec0ff */
[----:B------:R-:W2:Y:S01]  /*1160*/  S2UR UR7, SR_CgaCtaId ;  /* 0x00000000000779c3 */ /* 0x000ea20000008800 */
[----:B------:R-:W-:Y:S02]  /*1170*/  UMOV UR6, 0x400 ;  /* 0x0000040000067882 */ /* 0x000fe40000000000 */
[----:B------:R-:W-:-:S06]  /*1180*/  SHF.R.U32.HI R0, RZ, 0x7, R0 ;  /* 0x00000007ff007819 */ /* 0x000fcc0000011600 */
[----:B---3--:R-:W3:Y:S01]  /*1190*/  SHFL.IDX PT, R0, R0, RZ, 0x1f ;  /* 0x00001fff00007589 */ /* 0x008ee200000e0000 */
[----:B--2---:R-:W-:Y:S01]  /*11a0*/  ULEA UR6, UR7, UR6, 0x18 ;  /* 0x0000000607067291 */ /* 0x004fe2000f8ec03f */
[----:B---3--:R-:W-:-:S13]  /*11b0*/  R2UR UR4, R0 ;  /* 0x00000000000472ca */ /* 0x008fda00000e0000 */
[----:B------:R-:W-:-:S04]  /*11c0*/  ULEA.HI UR5, UR4, UR4, URZ, 0x1 ;  /* 0x0000000404057291 */ /* 0x000fc8000f8f083f */
[----:B------:R-:W-:-:S04]  /*11d0*/  ULOP3.LUT UR5, UR5, 0xffffe, URZ, 0xc0, !UPT ;  /* 0x000ffffe05057892 */ /* 0x000fc8000f8ec03f */
[----:B------:R-:W-:-:S03]  /*11e0*/  UIADD3 UR5, UR4, -UR5, URZ ;  /* 0x8000000504057290 */ /* 0x000fc6000fffe03f */
[----:B------:R-:W-:Y:S01]  /*11f0*/  ULDC UR4, c[0x0][0x28c] ;  /* 0x0000a30000047ab9 */ /* 0x000fe20000000800 */
[----:B------:R-:W-:Y:S01]  /*1200*/  ULEA UR5, UR5, UR6, 0xc ;  /* 0x0000000605057291 */ /* 0x000fe2000f8e603f */
[----:B------:R-:W-:-:S03]  /*1210*/  ISETP.LT.AND P0, PT, RZ, UR4, PT ;  /* 0x00000004ff007c0c */ /* 0x000fc6000bf01270 */
[----:B------:R-:W-:-:S04]  /*1220*/  UIADD3 UR5, UR5, 0x200, URZ ;  /* 0x0000020005057890 */ /* 0x000fc8000fffe03f */
[----:B------:R-:W-:-:S04]  /*1230*/  USHF.R.U32.HI UR5, URZ, 0x4, UR5 ;  /* 0x000000043f057899 */ /* 0x000fc80008011605 */
[----:B------:R-:W-:Y:S02]  /*1240*/  ULOP3.LUT UR41, UR5, 0x3fff, URZ, 0xc0, !UPT ;  /* 0x00003fff05297892 */ /* 0x000fe4000f8ec03f */
[----:B0-----:R-:W-:Y:S10]  /*1250*/  @P0 BRA `(.L_x_14) ;  /* 0x0000000000400947 */ /* 0x001ff40003800000 */
[----:B------:R-:W-:Y:S01]  /*1260*/  MOV R0, 0x0 ;  /* 0x0000000000007802 */ /* 0x000fe20000000f00 */
[----:B------:R-:W-:Y:S01]  /*1270*/  ULDC.64 UR4, c[0x4][0x68] ;  /* 0x01001a0000047ab9 */ /* 0x000fe20000000a00 */
[----:B------:R-:W-:Y:S01]  /*1280*/  ULDC.64 UR6, c[0x4][0x8] ;  /* 0x0100020000067ab9 */ /* 0x000fe20000000a00 */
[----:B01----:R-:W-:Y:S01]  /*1290*/  IMAD.U32 R4, RZ, RZ, UR4 ;  /* 0x00000004ff047e24 */ /* 0x003fe2000f8e00ff */
[----:B------:R0:W1:Y:S01]  /*12a0*/  LDC.64 R14, c[0x4][R0] ;  /* 0x01000000000e7b82 */ /* 0x0000620000000a00 */
[----:B------:R-:W-:Y:S01]  /*12b0*/  IMAD.U32 R5, RZ, RZ, UR5 ;  /* 0x00000005ff057e24 */ /* 0x000fe2000f8e00ff */
[----:B------:R-:W-:Y:S01]  /*12c0*/  ULDC.64 UR4, c[0x4][0x70] ;  /* 0x01001c0000047ab9 */ /* 0x000fe20000000a00 */
[----:B------:R-:W-:Y:S02]  /*12d0*/  IMAD.U32 R10, RZ, RZ, UR6 ;  /* 0x00000006ff0a7e24 */ /* 0x000fe4000f8e00ff */
[----:B------:R-:W-:Y:S02]  /*12e0*/  IMAD.U32 R6, RZ, RZ, UR4 ;  /* 0x00000004ff067e24 */ /* 0x000fe4000f8e00ff */
[----:B------:R-:W-:-:S02]  /*12f0*/  IMAD.U32 R7, RZ, RZ, UR5 ;  /* 0x00000005ff077e24 */ /* 0x000fc4000f8e00ff */
[----:B------:R-:W-:Y:S02]  /*1300*/  IMAD.U32 R11, RZ, RZ, UR7 ;  /* 0x00000007ff0b7e24 */ /* 0x000fe4000f8e00ff */
[----:B------:R-:W-:Y:S02]  /*1310*/  IMAD.MOV.U32 R8, RZ, RZ, 0x1e1 ;  /* 0x000001e1ff087424 */ /* 0x000fe400078e00ff */
[----:B------:R-:W-:Y:S02]  /*1320*/  IMAD.MOV.U32 R12, RZ, RZ, 0x1 ;  /* 0x00000001ff0c7424 */ /* 0x000fe400078e00ff */
[----:B0-----:R-:W-:-:S07]  /*1330*/  IMAD.MOV.U32 R13, RZ, RZ, RZ ;  /* 0x000000ffff0d7224 */ /* 0x001fce00078e00ff */
[----:B------:R-:W-:-:S07]  /*1340*/  LEPC R20, `(.L_x_14) ;  /* 0x000000001014794e */ /* 0x000fce0000000000 */
[----:B-1---5:R-:W-:Y:S05]  /*1350*/  CALL.ABS.NOINC R14 ;  /* 0x000000000e007343 */ /* 0x022fea0003c00000 */
.L_x_14:
[----:B------:R-:W-:-:S04]  /*1360*/  LOP3.LUT R0, R19, 0x1, RZ, 0xfc, !PT ;  /* 0x0000000113007812 */ /* 0x000fc800078efcff */
[----:B------:R-:W-:-:S13]  /*1370*/  ISETP.NE.AND P0, PT, R0, 0x3, PT ;  /* 0x000000030000780c */ /* 0x000fda0003f05270 */
[----:B------:R-:W-:Y:S05]  /*1380*/  @!P0 BRA `(.L_x_15) ;  /* 0x0000000000048947 */ /* 0x000fea0003800000 */
[----:B------:R-:W-:Y:S01]  /*1390*/  BPT.TRAP 0x1 ;  /* 0x000000040000795c */ /* 0x000fe20000300000 */
.L_x_15:
[----:B------:R-:W2:Y:S01]  /*13a0*/  S2UR UR5, SR_CgaCtaId ;  /* 0x00000000000579c3 */ /* 0x000ea20000008800 */
[----:B------:R-:W-:Y:S01]  /*13b0*/  UMOV UR4, 0x400 ;  /* 0x0000040000047882 */ /* 0x000fe20000000000 */
[----:B------:R-:W-:Y:S02]  /*13c0*/  IMAD.U32 R0, RZ, RZ, UR38 ;  /* 0x00000026ff007e24 */ /* 0x000fe4000f8e00ff */
[----:B------:R-:W-:-:S03]  /*13d0*/  IMAD.U32 R3, RZ, RZ, UR39 ;  /* 0x00000027ff037e24 */ /* 0x000fc6000f8e00ff */
[----:B------:R-:W-:Y:S01]  /*13e0*/  SHF.L.U32 R0, R0, 0x1f, RZ ;  /* 0x0000001f00007819 */ /* 0x000fe200000006ff */
[----:B--2---:R-:W-:-:S06]  /*13f0*/  ULEA UR4, UR5, UR4, 0x18 ;  /* 0x0000000405047291 */ /* 0x004fcc000f8ec03f */
[----:B------:R-:W-:-:S04]  /*1400*/  IMAD.U32 R6, RZ, RZ, UR4 ;  /* 0x00000004ff067e24 */ /* 0x000fc8000f8e00ff */
[----:B------:R-:W-:-:S04]  /*1410*/  IMAD R3, R3, 0x8, R6 ;  /* 0x0000000803037824 */ /* 0x000fc800078e0206 */
[----:B------:R2:W3:Y:S01]  /*1420*/  SYNCS.PHASECHK.TRANS64.TRYWAIT P1, [R3+URZ], R0 ;  /* 0x00000000030075a7 */ /* 0x0004e2000802017f */
[----:B------:R-:W-:Y:S05]  /*1430*/  @!P0 BRA `(.L_x_16) ;  /* 0x0000000000048947 */ /* 0x000fea0003800000 */
[----:B------:R-:W-:Y:S01]  /*1440*/  BPT.TRAP 0x1 ;  /* 0x000000040000795c */ /* 0x000fe20000300000 */
.L_x_16:
[----:B---3--:R-:W-:Y:S05]  /*1450*/  @P1 BRA `(.L_x_17) ;  /* 0x0000000000081947 */ /* 0x008fea0003800000 */
[----:B------:R-:W3:Y:S02]  /*1460*/  SYNCS.PHASECHK.TRANS64.TRYWAIT P1, [R3+URZ], R0 ;  /* 0x00000000030075a7 */ /* 0x000ee4000802017f */
[----:B---3--:R-:W-:Y:S05]  /*1470*/  @!P1 BRA `(.L_x_18) ;  /* 0x0000004400f89947 */ /* 0x008fea0003800000 */
.L_x_17:
[----:B------:R-:W-:-:S04]  /*1480*/  UISETP.LT.AND UP0, UPT, UR40, 0x1, UPT ;  /* 0x000000012800788c */ /* 0x000fc8000bf01270 */
[----:B------:R-:W-:-:S06]  /*1490*/  USEL UR4, UR40, 0x1, UP0 ;  /* 0x0000000128047887 */ /* 0x000fcc0008000000 */
[----:B--23--:R-:W-:Y:S01]  /*14a0*/  IMAD.U32 R0, RZ, RZ, UR4 ;  /* 0x00000004ff007e24 */ /* 0x00cfe2000f8e00ff */
[----:B------:R-:W-:Y:S05]  /*14b0*/  WARPSYNC.ALL ;  /* 0x0000000000007948 */ /* 0x000fea0003800000 */
[----:B------:R-:W-:-:S04]  /*14c0*/  IADD3 R0, -R0, UR40, RZ ;  /* 0x0000002800007c10 */ /* 0x000fc8000fffe1ff */
[----:B------:R-:W-:Y:S02]  /*14d0*/  ISETP.GE.AND P1, PT, R0, 0x1, PT ;  /* 0x000000010000780c */ /* 0x000fe40003f26270 */
[----:B------:R-:W-:Y:S01]  /*14e0*/  R2UR UR4, R6 ;  /* 0x00000000060472ca */ /* 0x000fe200000e0000 */
[----:B------:R-:W-:Y:S01]  /*14f0*/  WARPGROUP.ARRIVE ;  /* 0x00000000000079c5 */ /* 0x000fe20000000000 */
[----:B------:R-:W-:Y:S01]  /*1500*/  UMOV UR9, 0x80000020 ;  /* 0x8000002000097882 */ /* 0x000fe20000000000 */
[----:B------:R-:W-:-:S10]  /*1510*/  UMOV UR11, 0x80000020 ;  /* 0x80000020000b7882 */ /* 0x000fd40000000000 */
[----:B------:R-:W-:-:S04]  /*1520*/  UIADD3 UR4, UR4, 0x28200, URZ ;  /* 0x0002820004047890 */ /* 0x000fc8000fffe03f */
[----:B------:R-:W-:-:S04]  /*1530*/  USHF.R.U32.HI UR4, URZ, 0x4, UR4 ;  /* 0x000000043f047899 */ /* 0x000fc80008011604 */
[----:B------:R-:W-:Y:S02]  /*1540*/  ULOP3.LUT UR5, UR4, 0x3fff, URZ, 0xc0, !UPT ;  /* 0x00003fff04057892 */ /* 0x000fe4000f8ec03f */
[----:B------:R-:W-:Y:S02]  /*1550*/  ULOP3.LUT UR4, UR41, 0x10000, URZ, 0xfc, !UPT ;  /* 0x0001000029047892 */ /* 0x000fe4000f8efc3f */
[----:B------:R-:W-:Y:S02]  /*1560*/  ULOP3.LUT UR5, UR5, 0x10000, URZ, 0xfc, !UPT ;  /* 0x0001000005057892 */ /* 0x000fe4000f8efc3f */
[----:B------:R-:W-:Y:S02]  /*1570*/  ULEA UR6, UR39, UR4, 0x9 ;  /* 0x0000000427067291 */ /* 0x000fe4000f8e483f */
[----:B------:R-:W-:-:S04]  /*1580*/  UIMAD UR7, UR39, 0xc0, UR5 ;  /* 0x000000c0270778a4 */ /* 0x000fc8000f8e0205 */
[----:B------:R-:W-:Y:S01]  /*1590*/  UIADD3 UR12, UR7, 0x40, URZ ;  /* 0x00000040070c7890 */ /* 0x000fe2000fffe03f */
[----:B------:R-:W-:Y:S02]  /*15a0*/  UMOV UR8, UR6 ;  /* 0x0000000600087c82 */ /* 0x000fe40008000000 */
[----:B------:R-:W-:Y:S01]  /*15b0*/  UMOV UR10, UR7 ;  /* 0x00000007000a7c82 */ /* 0x000fe20008000000 */
[----:B------:R-:W-:Y:S01]  /*15c0*/  UIADD3 UR13, UR7, 0x80, URZ ;  /* 0x00000080070d7890 */ /* 0x000fe2000fffe03f */
[----:B------:R-:W-:Y:S01]  /*15d0*/  IGMMA.64x16x32.S8.S8 R40, gdesc[UR8], RZ, !UPT, gsb0 ;  /* 0x00600000082879f1 */ /* 0x000fe2000c0410ff */
[----:B------:R-:W-:Y:S01]  /*15e0*/  UMOV UR11, 0x80000020 ;  /* 0x80000020000b7882 */ /* 0x000fe20000000000 */
[----:B------:R-:W-:Y:S01]  /*15f0*/  UMOV UR10, UR12 ;  /* 0x0000000c000a7c82 */ /* 0x000fe20008000000 */
[----:B------:R-:W-:Y:S02]  /*1600*/  WARPGROUP.DEPBAR.LE gsb0, 0x0 ;  /* 0x00008000000079c5 */ /* 0x000fe40000010000 */
[----:B------:R-:W-:-:S06]  /*1610*/  WARPGROUP.ARRIVE ;  /* 0x00000000000079c5 */ /* 0x000fcc0000000000 */
[----:B------:R-:W-:Y:S01]  /*1620*/  IGMMA.64x16x32.S8.S8 R32, gdesc[UR8], RZ, !UPT, gsb0 ;  /* 0x00600000082079f1 */ /* 0x000fe2000c0410ff */
[----:B------:R-:W-:Y:S01]  /*1630*/  UMOV UR10, UR13 ;  /* 0x0000000d000a7c82 */ /* 0x000fe20008000000 */
[----:B------:R-:W-:Y:S01]  /*1640*/  UMOV UR11, 0x80000020 ;  /* 0x80000020000b7882 */ /* 0x000fe20000000000 */
[----:B------:R-:W-:Y:S02]  /*1650*/  WARPGROUP.DEPBAR.LE gsb0, 0x0 ;  /* 0x00008000000079c5 */ /* 0x000fe40000010000 */
[----:B------:R-:W-:-:S06]  /*1660*/  WARPGROUP.ARRIVE ;  /* 0x00000000000079c5 */ /* 0x000fcc0000000000 */
[----:B------:R-:W-:Y:S01]  /*1670*/  IGMMA.64x16x32.S8.S8 R24, gdesc[UR8], RZ, !UPT, gsb0 ;  /* 0x00600000081879f1 */ /* 0x000fe2000c0410ff */
[----:B------:R-:W-:Y:S02]  /*1680*/  UIADD3 UR8, UR6, 0x2, URZ ;  /* 0x0000000206087890 */ /* 0x000fe4000fffe03f */
[----:B------:R-:W-:Y:S01]  /*1690*/  UIADD3 UR10, UR7, 0x2, URZ ;  /* 0x00000002070a7890 */ /* 0x000fe2000fffe03f */
[----:B------:R-:W-:Y:S01]  /*16a0*/  UMOV UR9, 0x80000020 ;  /* 0x8000002000097882 */ /* 0x000fe20000000000 */
[----:B------:R-:W-:Y:S01]  /*16b0*/  UMOV UR11, 0x80000020 ;  /* 0x80000020000b7882 */ /* 0x000fe20000000000 */
[----:B------:R-:W-:Y:S02]  /*16c0*/  UIADD3 UR6, UR7, 0x42, URZ ;  /* 0x0000004207067890 */ /* 0x000fe4000fffe03f */
[----:B------:R-:W-:Y:S01]  /*16d0*/  UIADD3 UR7, UR7, 0x82, URZ ;  /* 0x0000008207077890 */ /* 0x000fe2000fffe03f */
[----:B------:R-:W-:Y:S02]  /*16e0*/  WARPGROUP.DEPBAR.LE gsb0, 0x0 ;  /* 0x00008000000079c5 */ /* 0x000fe40000010000 */
[----:B------:R-:W-:-:S06]  /*16f0*/  WARPGROUP.ARRIVE ;  /* 0x00000000000079c5 */ /* 0x000fcc0000000000 */
[----:B------:R-:W-:Y:S01]  /*1700*/  IGMMA.64x16x32.S8.S8 R40, gdesc[UR8], R40, gsb0 ;  /* 0x00600000082879f1 */ /* 0x000fe20008041028 */
[----:B------:R-:W-:Y:S01]  /*1710*/  UMOV UR10, UR6 ;  /* 0x00000006000a7c82 */ /* 0x000fe20008000000 */
[----:B------:R-:W-:Y:S01]  /*1720*/  UMOV UR11, 0x80000020 ;  /* 0x80000020000b7882 */ /* 0x000fe20000000000 */
[----:B------:R-:W-:Y:S02]  /*1730*/  WARPGROUP.DEPBAR.LE gsb0, 0x0 ;  /* 0x00008000000079c5 */ /* 0x000fe40000010000 */
[----:B------:R-:W-:-:S06]  /*1740*/  WARPGROUP.ARRIVE ;  /* 0x00000000000079c5 */ /* 0x000fcc0000000000 */
[----:B------:R-:W-:Y:S01]  /*1750*/  IGMMA.64x16x32.S8.S8 R32, gdesc[UR8], R32, gsb0 ;  /* 0x00600000082079f1 */ /* 0x000fe20008041020 */
[----:B------:R-:W-:Y:S01]  /*1760*/  UMOV UR10, UR7 ;  /* 0x00000007000a7c82 */ /* 0x000fe20008000000 */
[----:B------:R-:W-:Y:S01]  /*1770*/  UMOV UR11, 0x80000020 ;  /* 0x80000020000b7882 */ /* 0x000fe20000000000 */
[----:B------:R-:W-:Y:S02]  /*1780*/  WARPGROUP.DEPBAR.LE gsb0, 0x0 ;  /* 0x00008000000079c5 */ /* 0x000fe40000010000 */
[----:B------:R-:W-:-:S06]  /*1790*/  WARPGROUP.ARRIVE ;  /* 0x00000000000079c5 */ /* 0x000fcc0000000000 */
[----:B------:R-:W-:Y:S03]  /*17a0*/  IGMMA.64x16x32.S8.S8 R24, gdesc[UR8], R24, gsb0 ;  /* 0x00600000081879f1 */ /* 0x000fe60008041018 */
[----:B------:R-:W-:Y:S02]  /*17b0*/  WARPGROUP.DEPBAR.LE gsb0, 0x0 ;  /* 0x00008000000079c5 */ /* 0x000fe40000010000 */
[----:B------:R-:W-:Y:S05]  /*17c0*/  @!P1 BRA `(.L_x_19) ;  /* 0x0000000400489947 */ /* 0x000fea0003800000 */
[----:B------:R-:W-:Y:S02]  /*17d0*/  UIADD3 UR6, UR39, 0x1, URZ ;  /* 0x0000000127067890 */ /* 0x000fe4000fffe03f */
[----:B------:R-:W-:Y:S02]  /*17e0*/  IMAD.U32 R3, RZ, RZ, UR39 ;  /* 0x00000027ff037e24 */ /* 0x000fe4000f8e00ff */
[----:B------:R-:W-:-:S04]  /*17f0*/  UISETP.NE.AND UP0, UPT, UR6, 0x14, UPT ;  /* 0x000000140600788c */ /* 0x000fc8000bf05270 */
[----:B------:R-:W-:Y:S02]  /*1800*/  USEL UR7, URZ, 0x1, UP0 ;  /* 0x000000013f077887 */ /* 0x000fe40008000000 */
[----:B------:R-:W-:Y:S02]  /*1810*/  USEL UR6, UR6, URZ, UP0 ;  /* 0x0000003f06067287 */ /* 0x000fe40008000000 */
[----:B------:R-:W-:-:S06]  /*1820*/  ULOP3.LUT UR7, UR38, UR7, URZ, 0x3c, !UPT ;  /* 0x0000000726077292 */ /* 0x000fcc000f8e3c3f */
[----:B------:R-:W-:-:S07]  /*1830*/  IMAD.U32 R7, RZ, RZ, UR7 ;  /* 0x00000007ff077e24 */ /* 0x000fce000f8e00ff */
.L_x_26:
[----:B------:R-:W-:Y:S05]  /*1840*/  @!P0 BRA `(.L_x_20) ;  /* 0x0000000000048947 */ /* 0x000fea0003800000 */
[----:B------:R-:W-:Y:S01]  /*1850*/  BPT.TRAP 0x1 ;  /* 0x000000040000795c */ /* 0x000fe20000300000 */
.L_x_20:
[----:B------:R-:W2:Y:S01]  /*1860*/  S2UR UR8, SR_CgaCtaId ;  /* 0x00000000000879c3 */ /* 0x000ea20000008800 */
[----:B------:R-:W-:Y:S01]  /*1870*/  UMOV UR7, 0x400 ;  /* 0x0000040000077882 */ /* 0x000fe20000000000 */
[----:B01----:R-:W-:Y:S01]  /*1880*/  IMAD.U32 R5, RZ, RZ, UR6 ;  /* 0x00000006ff057e24 */ /* 0x003fe2000f8e00ff */
[----:B------:R-:W-:Y:S01]  /*1890*/  SHF.L.U32 R4, R7, 0x1f, RZ ;  /* 0x0000001f07047819 */ /* 0x000fe200000006ff */
[----:B--2---:R-:W-:-:S06]  /*18a0*/  ULEA UR7, UR8, UR7, 0x18 ;  /* 0x0000000708077291 */ /* 0x004fcc000f8ec03f */
[----:B------:R-:W-:-:S04]  /*18b0*/  IMAD.U32 R6, RZ, RZ, UR7 ;  /* 0x00000007ff067e24 */ /* 0x000fc8000f8e00ff */
[----:B------:R-:W-:-:S04]  /*18c0*/  IMAD R5, R5, 0x8, R6 ;  /* 0x0000000805057824 */ /* 0x000fc800078e0206 */
[----:B------:R0:W1:Y:S01]  /*18d0*/  SYNCS.PHASECHK.TRANS64.TRYWAIT P1, [R5+URZ], R4 ;  /* 0x00000004050075a7 */ /* 0x000062000802017f */
[----:B------:R-:W-:Y:S05]  /*18e0*/  @!P0 BRA `(.L_x_21) ;  /* 0x0000000000048947 */ /* 0x000fea0003800000 */
[----:B------:R-:W-:Y:S01]  /*18f0*/  BPT.TRAP 0x1 ;  /* 0x000000040000795c */ /* 0x000fe20000300000 */
.L_x_21:
[----:B-1----:R-:W-:Y:S05]  /*1900*/  @P1 BRA `(.L_x_22) ;  /* 0x0000000000081947 */ /* 0x002fea0003800000 */
[----:B------:R-:W1:Y:S02]  /*1910*/  SYNCS.PHASECHK.TRANS64.TRYWAIT P1, [R5+URZ], R4 ;  /* 0x00000004050075a7 */ /* 0x000e64000802017f */
[----:B-1----:R-:W-:Y:S05]  /*1920*/  @!P1 BRA `(.L_x_23) ;  /* 0x0000004000e09947 */ /* 0x002fea0003800000 */
.L_x_22:
[----:B------:R-:W-:Y:S01]  /*1930*/  ULEA UR7, UR6, UR4, 0x9 ;  /* 0x0000000406077291 */ /* 0x000fe2000f8e483f */
[----:B------:R-:W-:Y:S01]  /*1940*/  WARPGROUP.ARRIVE ;  /* 0x00000000000079c5 */ /* 0x000fe20000000000 */
[----:B------:R-:W-:Y:S01]  /*1950*/  UIMAD UR12, UR6, 0xc0, UR5 ;  /* 0x000000c0060c78a4 */ /* 0x000fe2000f8e0205 */
[----:B------:R-:W-:Y:S01]  /*1960*/  UMOV UR9, 0x80000020 ;  /* 0x8000002000097882 */ /* 0x000fe20000000000 */
[----:B------:R-:W-:Y:S02]  /*1970*/  UMOV UR11, 0x80000020 ;  /* 0x80000020000b7882 */ /* 0x000fe40000000000 */
[----:B------:R-:W-:Y:S01]  /*1980*/  UIADD3 UR13, UR12, 0x40, URZ ;  /* 0x000000400c0d7890 */ /* 0x000fe2000fffe03f */
[----:B------:R-:W-:Y:S02]  /*1990*/  UMOV UR8, UR7 ;  /* 0x0000000700087c82 */ /* 0x000fe40008000000 */
[----:B------:R-:W-:Y:S01]  /*19a0*/  UMOV UR10, UR12 ;  /* 0x0000000c000a7c82 */ /* 0x000fe20008000000 */
[----:B------:R-:W-:Y:S01]  /*19b0*/  UIADD3 UR14, UR12, 0x80, URZ ;  /* 0x000000800c0e7890 */ /* 0x000fe2000fffe03f */
[----:B------:R-:W-:Y:S01]  /*19c0*/  IGMMA.64x16x32.S8.S8 R40, gdesc[UR8], R40, gsb0 ;  /* 0x00600000082879f1 */ /* 0x000fe20008041028 */
[----:B------:R-:W-:Y:S01]  /*19d0*/  UMOV UR11, 0x80000020 ;  /* 0x80000020000b7882 */ /* 0x000fe20000000000 */
[----:B------:R-:W-:Y:S01]  /*19e0*/  UMOV UR10, UR13 ;  /* 0x0000000d000a7c82 */ /* 0x000fe20008000000 */
[----:B------:R-:W-:-:S02]  /*19f0*/  WARPGROUP.DEPBAR.LE gsb0, 0x0 ;  /* 0x00008000000079c5 */ /* 0x000fc40000010000 */
[----:B------:R-:W-:-:S06]  /*1a00*/  WARPGROUP.ARRIVE ;  /* 0x00000000000079c5 */ /* 0x000fcc0000000000 */
[----:B------:R-:W-:Y:S01]  /*1a10*/  IGMMA.64x16x32.S8.S8 R32, gdesc[UR8], R32, gsb0 ;  /* 0x00600000082079f1 */ /* 0x000fe20008041020 */
[----:B------:R-:W-:Y:S01]  /*1a20*/  UMOV UR10, UR14 ;  /* 0x0000000e000a7c82 */ /* 0x000fe20008000000 */
[----:B------:R-:W-:Y:S01]  /*1a30*/  UMOV UR11, 0x80000020 ;  /* 0x80000020000b7882 */ /* 0x000fe20000000000 */
[----:B------:R-:W-:Y:S02]  /*1a40*/  WARPGROUP.DEPBAR.LE gsb0, 0x0 ;  /* 0x00008000000079c5 */ /* 0x000fe40000010000 */
[----:B------:R-:W-:-:S06]  /*1a50*/  WARPGROUP.ARRIVE ;  /* 0x00000000000079c5 */ /* 0x000fcc0000000000 */
[----:B------:R-:W-:Y:S01]  /*1a60*/  IGMMA.64x16x32.S8.S8 R24, gdesc[UR8], R24, gsb0 ;  /* 0x00600000081879f1 */ /* 0x000fe20008041018 */
        /* <DEDUP_REMOVED lines=21> */
[----:B------:R-:W-:Y:S01]  /*1bc0*/  BPT.TRAP 0x1 ;  /* 0x000000040000795c */ /* 0x000fe20000300000 */
.L_x_24:
[----:B01----:R-:W-:Y:S01]  /*1bd0*/  IMAD R4, R3, 0x8, R6 ;  /* 0x0000000803047824 */ /* 0x003fe200078e0206 */
[----:B------:R-:W-:-:S03]  /*1be0*/  ISETP.GT.U32.AND P1, PT, R19, 0x1, PT ;  /* 0x000000011300780c */ /* 0x000fc60003f24070 */
[----:B------:R-:W-:-:S05]  /*1bf0*/  VIADD R4, R4, 0xa0 ;  /* 0x000000a004047836 */ /* 0x000fca0000000000 */
[----:B------:R-:W-:-:S04]  /*1c00*/  PRMT R4, RZ, 0x654, R4 ;  /* 0x00000654ff047816 */ /* 0x000fc80000000004 */
[----:B------:R0:W-:Y:S01]  /*1c10*/  SYNCS.ARRIVE.TRANS64.RED.A1T0 RZ, [R4+URZ], RZ ;  /* 0x000000ff04ff79a7 */ /* 0x0001e2000810043f */
[----:B------:R-:W-:Y:S05]  /*1c20*/  @P1 BRA `(.L_x_25) ;  /* 0x0000000000041947 */ /* 0x000fea0003800000 */
[----:B------:R-:W-:Y:S01]  /*1c30*/  BPT.TRAP 0x1 ;  /* 0x000000040000795c */ /* 0x000fe20000300000 */
.L_x_25:
[----:B------:R-:W-:Y:S01]  /*1c40*/  UIADD3 UR6, UR6, 0x1, URZ ;  /* 0x0000000106067890 */ /* 0x000fe2000fffe03f */
[C---:B------:R-:W-:Y:S01]  /*1c50*/  ISETP.GT.AND P2, PT, R0.reuse, 0x1, PT ;  /* 0x000000010000780c */ /* 0x040fe20003f44270 */
[----:B------:R-:W-:Y:S02]  /*1c60*/  VIADD R3, R3, 0x1 ;  /* 0x0000000103037836 */ /* 0x000fe40000000000 */
[----:B------:R-:W-:Y:S01]  /*1c70*/  UISETP.NE.AND UP0, UPT, UR6, 0x14, UPT ;  /* 0x000000140600788c */ /* 0x000fe2000bf05270 */
[----:B------:R-:W-:Y:S02]  /*1c80*/  VIADD R0, R0, 0xffffffff ;  /* 0xffffffff00007836 */ /* 0x000fe40000000000 */
[C---:B------:R-:W-:Y:S01]  /*1c90*/  ISETP.NE.AND P1, PT, R3.reuse, 0x14, PT ;  /* 0x000000140300780c */ /* 0x040fe20003f25270 */
[----:B------:R-:W-:Y:S02]  /*1ca0*/  USEL UR7, URZ, 0x1, UP0 ;  /* 0x000000013f077887 */ /* 0x000fe40008000000 */
[----:B------:R-:W-:Y:S01]  /*1cb0*/  USEL UR6, UR6, URZ, UP0 ;  /* 0x0000003f06067287 */ /* 0x000fe20008000000 */
[----:B------:R-:W-:-:S03]  /*1cc0*/  SEL R3, R3, RZ, P1 ;  /* 0x000000ff03037207 */ /* 0x000fc60000800000 */
[----:B------:R-:W-:Y:S01]  /*1cd0*/  LOP3.LUT R7, R7, UR7, RZ, 0x3c, !PT ;  /* 0x0000000707077c12 */ /* 0x000fe2000f8e3cff */
[----:B------:R-:W-:Y:S07]  /*1ce0*/  @P2 BRA `(.L_x_26) ;  /* 0xfffffff800d42947 */ /* 0x000fee000383ffff */
.L_x_19:
[----:B------:R-:W2:Y:S02]  /*1cf0*/  LDC R0, c[0x0][0x28c] ;  /* 0x0000a300ff007b82 */ /* 0x000ea40000000800 */
[----:B--2---:R-:W-:-:S13]  /*1d00*/  ISETP.GE.AND P1, PT, R0, 0x1, PT ;  /* 0x000000010000780c */ /* 0x004fda0003f26270 */
[----:B------:R-:W-:Y:S05]  /*1d10*/  @!P1 BRA `(.L_x_27) ;  /* 0x0000000000409947 */ /* 0x000fea0003800000 */
[----:B------:R-:W-:Y:S05]  /*1d20*/  @!P0 BRA `(.L_x_28) ;  /* 0x0000000000048947 */ /* 0x000fea0003800000 */
[----:B------:R-:W-:Y:S01]  /*1d30*/  BPT.TRAP 0x1 ;  /* 0x000000040000795c */ /* 0x000fe20000300000 */
.L_x_28:
[----:B------:R-:W-:Y:S01]  /*1d40*/  UISETP.LT.AND UP0, UPT, UR40, 0x1, UPT ;  /* 0x000000012800788c */ /* 0x000fe2000bf01270 */
[----:B------:R-:W-:-:S03]  /*1d50*/  ISETP.GT.U32.AND P0, PT, R19, 0x1, PT ;  /* 0x000000011300780c */ /* 0x000fc60003f04070 */
[----:B------:R-:W-:-:S04]  /*1d60*/  USEL UR6, UR40, 0x1, UP0 ;  /* 0x0000000128067887 */ /* 0x000fc80008000000 */
[----:B------:R-:W-:-:S04]  /*1d70*/  UIADD3 UR6, UR39, UR40, -UR6 ;  /* 0x0000002827067290 */ /* 0x000fc8000fffe806 */
[----:B------:R-:W-:-:S04]  /*1d80*/  UIMAD.WIDE.U32 UR4, UR6, -0x33333333, URZ ;  /* 0xcccccccd060478a5 */ /* 0x000fc8000f8e003f */
[----:B------:R-:W-:-:S04]  /*1d90*/  USHF.R.U32.HI UR4, URZ, 0x4, UR5 ;  /* 0x000000043f047899 */ /* 0x000fc80008011605 */
[----:B------:R-:W-:-:S06]  /*1da0*/  UIMAD UR6, UR4, -0x14, UR6 ;  /* 0xffffffec040678a4 */ /* 0x000fcc000f8e0206 */
[----:B------:R-:W-:-:S04]  /*1db0*/  IMAD.U32 R3, RZ, RZ, UR6 ;  /* 0x00000006ff037e24 */ /* 0x000fc8000f8e00ff */
[----:B------:R-:W-:-:S04]  /*1dc0*/  IMAD R0, R3, 0x8, R6 ;  /* 0x0000000803007824 */ /* 0x000fc800078e0206 */
[----:B------:R-:W-:-:S05]  /*1dd0*/  VIADD R0, R0, 0xa0 ;  /* 0x000000a000007836 */ /* 0x000fca0000000000 */
[----:B------:R-:W-:-:S04]  /*1de0*/  PRMT R0, RZ, 0x654, R0 ;  /* 0x00000654ff007816 */ /* 0x000fc80000000000 */
[----:B------:R2:W-:Y:S01]  /*1df0*/  SYNCS.ARRIVE.TRANS64.RED.A1T0 RZ, [R0+URZ], RZ ;  /* 0x000000ff00ff79a7 */ /* 0x0005e2000810043f */
[----:B------:R-:W-:Y:S05]  /*1e00*/  @P0 BRA `(.L_x_27) ;  /* 0x0000000000040947 */ /* 0x000fea0003800000 */
[----:B------:R-:W-:Y:S01]  /*1e10*/  BPT.TRAP 0x1 ;  /* 0x000000040000795c */ /* 0x000fe20000300000 */
.L_x_27:
[----:B------:R-:W3:Y:S01]  /*1e20*/  LDC R8, c[0x0][0x288] ;  /* 0x0000a200ff087b82 */ /* 0x000ee20000000800 */
[--C-:B--2---:R-:W-:Y:S01]  /*1e30*/  SHF.R.U32.HI R0, RZ, 0x2, R18.reuse ;  /* 0x00000002ff007819 */ /* 0x104fe20000011612 */
[----:B------:R-:W-:Y:S01]  /*1e40*/  IMAD R7, R50, 0x30, RZ ;  /* 0x0000003032077824 */ /* 0x000fe200078e02ff */
[----:B01----:R-:W-:Y:S01]  /*1e50*/  SHF.R.U32.HI R5, RZ, 0x7, R18 ;  /* 0x00000007ff057819 */ /* 0x003fe20000011612 */
[----:B------:R-:W-:Y:S01]  /*1e60*/  UIADD3 UR39, UR40, UR39, URZ ;  /* 0x0000002728277290 */ /* 0x000fe2000fffe03f */
[----:B------:R-:W-:Y:S01]  /*1e70*/  LOP3.LUT R3, R0, 0x7, RZ, 0xc0, !PT ;  /* 0x0000000700037812 */ /* 0x000fe200078ec0ff */
[----:B------:R-:W-:Y:S01]  /*1e80*/  IMAD.SHL.U32 R11, R49, 0x80, RZ ;  /* 0x00000080310b7824 */ /* 0x000fe200078e00ff */
[----:B------:R-:W-:Y:S01]  /*1e90*/  LOP3.LUT R0, R5, 0x1, RZ, 0xc0, !PT ;  /* 0x0000000105007812 */ /* 0x000fe200078ec0ff */
[----:B------:R-:W-:Y:S01]  /*1ea0*/  UISETP.GT.U32.AND UP0, UPT, UR39, 0x13, UPT ;  /* 0x000000132700788c */ /* 0x000fe2000bf04070 */
[----:B------:R-:W-:Y:S01]  /*1eb0*/  LOP3.LUT R4, R18, 0x60, RZ, 0xc0, !PT ;  /* 0x0000006012047812 */ /* 0x000fe200078ec0ff */
[----:B------:R-:W-:Y:S01]  /*1ec0*/  ULDC UR7, c[0x0][0x284] ;  /* 0x0000a10000077ab9 */ /* 0x000fe20000000800 */
[----:B------:R-:W-:Y:S01]  /*1ed0*/  UISETP.GE.U32.AND UP1, UPT, UR40, 0x14, UPT ;  /* 0x000000142800788c */ /* 0x000fe2000bf26070 */
[----:B------:R-:W-:Y:S01]  /*1ee0*/  IMAD.SHL.U32 R10, R0, 0x40, RZ ;  /* 0x00000040000a7824 */ /* 0x000fe200078e00ff */
[----:B------:R-:W-:Y:S01]  /*1ef0*/  SHF.R.U32.HI R6, RZ, 0x1, R4 ;  /* 0x00000001ff067819 */ /* 0x000fe20000011604 */
[----:B------:R-:W-:Y:S01]  /*1f00*/  UISETP.LT.U32.AND UP0, UPT, UR40, 0x14, UP0 ;  /* 0x000000142800788c */ /* 0x000fe20008701070 */
[----:B------:R-:W-:Y:S01]  /*1f10*/  LOP3.LUT R4, R18, 0x3, RZ, 0xc0, !PT ;  /* 0x0000000312047812 */ /* 0x000fe200078ec0ff */
[----:B------:R-:W-:Y:S01]  /*1f20*/  ULDC.64 UR8, c[0x0][0x5d0] ;  /* 0x0001740000087ab9 */ /* 0x000fe20000000a00 */
[--C-:B------:R-:W-:Y:S01]  /*1f30*/  IADD3 R5, RZ, -R6, -R3.reuse ;  /* 0x80000006ff057210 */ /* 0x100fe20007ffe803 */
[----:B------:R-:W-:Y:S01]  /*1f40*/  UIMAD.WIDE.U32 UR4, UR39, -0x33333333, URZ ;  /* 0xcccccccd270478a5 */ /* 0x000fe2000f8e003f */
[----:B------:R-:W-:Y:S01]  /*1f50*/  LOP3.LUT R3, R10, 0x40, R3, 0xe2, !PT ;  /* 0x000000400a037812 */ /* 0x000fe200078ee203 */
[----:B------:R-:W-:Y:S01]  /*1f60*/  USEL UR6, URZ, 0x1, !UP0 ;  /* 0x000000013f067887 */ /* 0x000fe2000c000000 */
[----:B------:R-:W-:Y:S01]  /*1f70*/  SHF.R.S32.HI R14, RZ, 0x1f, R51 ;  /* 0x0000001fff0e7819 */ /* 0x000fe20000011433 */
[----:B------:R-:W-:Y:S01]  /*1f80*/  IMAD R0, R0, -0x40, R5 ;  /* 0xffffffc000007824 */ /* 0x000fe200078e0205 */
[----:B------:R-:W-:Y:S01]  /*1f90*/  USHF.R.U32.HI UR4, URZ, 0x4, UR5 ;  /* 0x000000043f047899 */ /* 0x000fe20008011605 */
[----:B---3--:R-:W-:Y:S01]  /*1fa0*/  IMAD R10, R4, -0x2, R8 ;  /* 0xfffffffe040a7824 */ /* 0x008fe200078e0208 */
[----:B------:R-:W-:Y:S01]  /*1fb0*/  ISETP.GE.AND P0, PT, R7, R8, PT ;  /* 0x000000080700720c */ /* 0x000fe20003f06270 */
[----:B------:R-:W-:Y:S01]  /*1fc0*/  IMAD.SHL.U32 R8, R18, 0x2, RZ ;  /* 0x0000000212087824 */ /* 0x000fe200078e00ff */
[----:B------:R-:W-:Y:S01]  /*1fd0*/  ULOP3.LUT UR38, UR38, UR6, URZ, 0x3c, !UPT ;  /* 0x0000000626267292 */ /* 0x000fe2000f8e3c3f */
[----:B------:R-:W-:Y:S01]  /*1fe0*/  IMAD R4, R14, UR8, RZ ;  /* 0x000000080e047c24 */ /* 0x000fe2000f8e02ff */
[----:B------:R-:W-:Y:S01]  /*1ff0*/  ISETP.GE.OR P0, PT, R11, UR7, P0 ;  /* 0x000000070b007c0c */ /* 0x000fe20008706670 */
[----:B------:R-:W-:Y:S01]  /*2000*/  IMAD.WIDE R12, R49, 0x80, RZ ;  /* 0x00000080310c7825 */ /* 0x000fe200078e02ff */
[----:B------:R-:W-:Y:S01]  /*2010*/  LOP3.LUT R8, R7, 0x6, R8, 0xf8, !PT ;  /* 0x0000000607087812 */ /* 0x000fe200078ef808 */
[----:B------:R-:W-:Y:S01]  /*2020*/  UIMAD UR39, UR4, -0x14, UR39 ;  /* 0xffffffec042778a4 */ /* 0x000fe2000f8e0227 */
[----:B------:R-:W-:Y:S01]  /*2030*/  IADD3 R50, -R11, UR7, R0 ;  /* 0x000000070b327c10 */ /* 0x000fe2000fffe100 */
[----:B------:R-:W-:Y:S01]  /*2040*/  IMAD R15, R51, UR9, R4 ;  /* 0x00000009330f7c24 */ /* 0x000fe2000f8e0204 */
[----:B------:R-:W-:Y:S01]  /*2050*/  SHF.R.S32.HI R9, RZ, 0x1f, R8 ;  /* 0x0000001fff097819 */ /* 0x000fe20000011408 */
[----:B------:R-:W-:Y:S01]  /*2060*/  @UP1 ULOP3.LUT UR38, UR38, 0x1, UR4, 0x78, !UPT ;  /* 0x0000000126261892 */ /* 0x000fe2000f8e7804 */
[----:B------:R-:W-:Y:S01]  /*2070*/  LOP3.LUT R55, R12, R3, R6, 0xfe, !PT ;  /* 0x000000030c377212 */ /* 0x000fe200078efe06 */
[----:B------:R-:W-:-:S02]  /*2080*/  IMAD.IADD R54, R10, 0x1, -R7 ;  /* 0x000000010a367824 */ /* 0x000fc400078e0a07 */
[----:B------:R-:W-:-:S04]  /*2090*/  IMAD.WIDE.U32 R4, R51, UR8, R8 ;  /* 0x0000000833047c25 */ /* 0x000fc8000f8e0008 */
[----:B------:R-:W-:Y:S02]  /*20a0*/  IMAD.IADD R5, R5, 0x1, R15 ;  /* 0x0000000105057824 */ /* 0x000fe400078e020f */
[----:B------:R-:W-:Y:S01]  /*20b0*/  IMAD.MOV.U32 R49, RZ, RZ, -0x1 ;  /* 0xffffffffff317424 */ /* 0x000fe200078e00ff */
[----:B------:R-:W-:Y:S06]  /*20c0*/  @P0 BRA `(.L_x_29) ;  /* 0x0000001400700947 */ /* 0x000fec0003800000 */
[----:B------:R-:W0:Y:S01]  /*20d0*/  LDC.64 R10, c[0x0][0x5c8] ;  /* 0x00017200ff0a7b82 */ /* 0x000e220000000a00 */
[----:B------:R-:W-:Y:S01]  /*20e0*/  ULDC.64 UR4, c[0x0][0x5c0] ;  /* 0x0001700000047ab9 */ /* 0x000fe20000000a00 */
[----:B------:R-:W-:Y:S01]  /*20f0*/  BSSY B0, `(.L_x_29) ;  /* 0x0000159000007945 */ /* 0x000fe20003800000 */
[-C--:B0-----:R-:W-:Y:S02]  /*2100*/  IMAD R0, R13, R10.reuse, RZ ;  /* 0x0000000a0d007224 */ /* 0x081fe400078e02ff */
[----:B------:R-:W-:-:S04]  /*2110*/  IMAD.WIDE.U32 R4, R55, R10, R4 ;  /* 0x0000000a37047225 */ /* 0x000fc800078e0004 */
[----:B------:R-:W-:Y:S01]  /*2120*/  IMAD R3, R55, R11, R0 ;  /* 0x0000000b37037224 */ /* 0x000fe200078e0200 */
[----:B------:R-:W-:-:S03]  /*2130*/  IADD3 R6, P0, R4, UR4, RZ ;  /* 0x0000000404067c10 */ /* 0x000fc6000ff1e0ff */
[----:B------:R-:W-:Y:S01]  /*2140*/  IMAD.IADD R3, R5, 0x1, R3 ;  /* 0x0000000105037824 */ /* 0x000fe200078e0203 */
[----:B------:R-:W-:-:S04]  /*2150*/  LEA R4, P1, R10, R6, 0x3 ;  /* 0x000000060a047211 */ /* 0x000fc800078218ff */
[----:B------:R-:W-:Y:S02]  /*2160*/  IADD3.X R7, R3, UR5, RZ, P0, !PT ;  /* 0x0000000503077c10 */ /* 0x000fe400087fe4ff */
[----:B-----5:R-:W-:Y:S02]  /*2170*/  ISETP.NE.AND P0, PT, R23, RZ, PT ;  /* 0x000000ff1700720c */ /* 0x020fe40003f05270 */
[----:B------:R-:W-:-:S11]  /*2180*/  LEA.HI.X R5, R10, R7, R11, 0x3, P1 ;  /* 0x000000070a057211 */ /* 0x000fd600008f1c0b */
[----:B------:R-:W-:Y:S05]  /*2190*/  @!P0 BRA `(.L_x_30) ;  /* 0x0000000c00e88947 */ /* 0x000fea0003800000 */
[----:B------:R-:W0:Y:S01]  /*21a0*/  LDC.64 R20, c[0x0][0x5b0] ;  /* 0x00016c00ff147b82 */ /* 0x000e220000000a00 */
[----:B------:R-:W-:Y:S01]  /*21b0*/  ULDC.64 UR4, c[0x0][0x5b8] ;  /* 0x00016e0000047ab9 */ /* 0x000fe20000000a00 */
[----:B------:R-:W-:Y:S01]  /*21c0*/  ISETP.GE.AND P0, PT, R50, 0x1, PT ;  /* 0x000000013200780c */ /* 0x000fe20003f06270 */
[----:B------:R-:W-:Y:S01]  /*21d0*/  IMAD R0, R14, UR4, RZ ;  /* 0x000000040e007c24 */ /* 0x000fe2000f8e02ff */
[----:B------:R-:W-:Y:S01]  /*21e0*/  BSSY B1, `(.L_x_31) ;  /* 0x000000e000017945 */ /* 0x000fe20003800000 */
[C---:B------:R-:W-:Y:S01]  /*21f0*/  IMAD.WIDE.U32 R14, R51.reuse, UR4, R8 ;  /* 0x00000004330e7c25 */ /* 0x040fe2000f8e0008 */
[----:B------:R-:W-:Y:S02]  /*2200*/  ISETP.LT.OR P4, PT, R54, 0x1, !P0 ;  /* 0x000000013600780c */ /* 0x000fe40004781670 */
[----:B------:R-:W1:Y:S01]  /*2210*/  LDC.64 R52, c[0x0][0x5a8] ;  /* 0x00016a00ff347b82 */ /* 0x000e620000000a00 */
[----:B------:R-:W-:Y:S02]  /*2220*/  IMAD R11, R51, UR5, R0 ;  /* 0x00000005330b7c24 */ /* 0x000fe4000f8e0200 */
[----:B------:R-:W-:-:S02]  /*2230*/  IMAD.MOV.U32 R10, RZ, RZ, R14 ;  /* 0x000000ffff0a7224 */ /* 0x000fc400078e000e */
[----:B------:R-:W-:Y:S02]  /*2240*/  IMAD.IADD R11, R15, 0x1, R11 ;  /* 0x000000010f0b7824 */ /* 0x000fe400078e020b */
[-C--:B0-----:R-:W-:Y:S02]  /*2250*/  IMAD R12, R13, R20.reuse, RZ ;  /* 0x000000140d0c7224 */ /* 0x081fe400078e02ff */
[----:B------:R-:W-:-:S04]  /*2260*/  IMAD.WIDE.U32 R8, R55, R20, R10 ;  /* 0x0000001437087225 */ /* 0x000fc800078e000a */
[----:B------:R-:W-:Y:S01]  /*2270*/  IMAD R51, R55, R21, R12 ;  /* 0x0000001537337224 */ /* 0x000fe200078e020c */
[----:B-1----:R-:W-:-:S04]  /*2280*/  IADD3 R12, P1, R8, R52, RZ ;  /* 0x00000034080c7210 */ /* 0x002fc80007f3e0ff */
[----:B------:R-:W-:Y:S01]  /*2290*/  IADD3.X R13, R53, R9, R51, P1, !PT ;  /* 0x00000009350d7210 */ /* 0x000fe20000ffe433 */
[----:B------:R-:W-:Y:S08]  /*22a0*/  @P4 BRA `(.L_x_32) ;  /* 0x0000000000044947 */ /* 0x000ff00003800000 */
[----:B------:R0:W5:Y:S02]  /*22b0*/  LDG.E.U8 R48, desc[UR36][R12.64] ;  /* 0x000000240c307981 */ /* 0x000164000c1e1100 */
.L_x_32:
[----:B------:R-:W-:Y:S05]  /*22c0*/  BSYNC B1 ;  /* 0x0000000000017941 */ /* 0x000fea0003800000 */
.L_x_31:
[----:B-----5:R-:W-:Y:S01]  /*22d0*/  LOP3.LUT R0, R48, 0xffff, RZ, 0xc0, !PT ;  /* 0x0000ffff30007812 */ /* 0x020fe200078ec0ff */
[C---:B------:R-:W-:Y:S01]  /*22e0*/  IMAD.SHL.U32 R8, R20.reuse, 0x8, RZ ;  /* 0x0000000814087824 */ /* 0x040fe200078e00ff */
[----:B------:R-:W-:Y:S01]  /*22f0*/  SHF.L.U64.HI R9, R20, 0x3, R21 ;  /* 0x0000000314097819 */ /* 0x000fe20000010215 */
[----:B------:R-:W-:Y:S01]  /*2300*/  BSSY B1, `(.L_x_33) ;  /* 0x000000d000017945 */ /* 0x000fe20003800000 */
[----:B------:R-:W-:Y:S02]  /*2310*/  PRMT R0, R0, 0x8880, RZ ;  /* 0x0000888000007816 */ /* 0x000fe400000000ff */
[----:B------:R-:W-:Y:S01]  /*2320*/  ISETP.LT.OR P1, PT, R54, 0x2, !P0 ;  /* 0x000000023600780c */ /* 0x000fe20004721670 */
[----:B------:R-:W-:-:S04]  /*2330*/  IMAD.WIDE.U32 R8, R55, R20, R8 ;  /* 0x0000001437087225 */ /* 0x000fc800078e0008 */
[----:B------:R-:W-:Y:S01]  /*2340*/  IMAD R3, R0, R23, RZ ;  /* 0x0000001700037224 */ /* 0x000fe200078e02ff */
[----:B------:R-:W-:Y:S01]  /*2350*/  IADD3 R14, P2, P3, R14, R52, R8 ;  /* 0x000000340e0e7210 */ /* 0x000fe20007b5e008 */
[----:B------:R-:W-:Y:S02]  /*2360*/  IMAD.IADD R8, R51, 0x1, R9 ;  /* 0x0000000133087824 */ /* 0x000fe400078e0209 */
[----:B------:R-:W-:-:S05]  /*2370*/  @!P4 IMAD R21, R40, R22, R3 ;  /* 0x000000162815c224 */ /* 0x000fca00078e0203 */
[----:B------:R1:W-:Y:S01]  /*2380*/  @!P4 STG.E.U8 desc[UR36][R6.64], R21 ;  /* 0x000000150600c986 */ /* 0x0003e2000c101124 */
[----:B------:R-:W-:Y:S05]  /*2390*/  @P1 BRA `(.L_x_34) ;  /* 0x00000000000c1947 */ /* 0x000fea0003800000 */
[----:B------:R-:W2:Y:S02]  /*23a0*/  LDG.E.U8 R48, desc[UR36][R12.64+0x1] ;  /* 0x000001240c307981 */ /* 0x000ea4000c1e1100 */
[----:B--2---:R-:W-:-:S05]  /*23b0*/  PRMT R0, R48, 0x8880, RZ ;  /* 0x0000888030007816 */ /* 0x004fca00000000ff */
[----:B------:R-:W-:-:S07]  /*23c0*/  IMAD R3, R0, R23, RZ ;  /* 0x0000001700037224 */ /* 0x000fce00078e02ff */
.L_x_34:
[----:B------:R-:W-:Y:S05]  /*23d0*/  BSYNC B1 ;  /* 0x0000000000017941 */ /* 0x000fea0003800000 */
.L_x_33:
[----:B------:R-:W-:Y:S01]  /*23e0*/  @!P1 IMAD R41, R41, R22, R3 ;  /* 0x0000001629299224 */ /* 0x000fe200078e0203 */
[----:B------:R-:W-:Y:S01]  /*23f0*/  ISETP.GE.AND P0, PT, R50, 0x9, PT ;  /* 0x000000093200780c */ /* 0x000fe20003f06270 */
[----:B------:R-:W-:Y:S01]  /*2400*/  BSSY B1, `(.L_x_35) ;  /* 0x000000d000017945 */ /* 0x000fe20003800000 */
[----:B------:R-:W-:Y:S02]  /*2410*/  IADD3.X R15, R11, R53, R8, P2, P3 ;  /* 0x000000350b0f7210 */ /* 0x000fe400017e6408 */
[----:B------:R2:W-:Y:S01]  /*2420*/  @!P1 STG.E.U8 desc[UR36][R6.64+0x1], R41 ;  /* 0x0000012906009986 */ /* 0x0005e2000c101124 */
[C---:B------:R-:W-:Y:S02]  /*2430*/  ISETP.LT.OR P1, PT, R54.reuse, 0x1, !P0 ;  /* 0x000000013600780c */ /* 0x040fe40004721670 */
[C---:B------:R-:W-:Y:S02]  /*2440*/  ISETP.GE.AND P3, PT, R54.reuse, 0x9, PT ;  /* 0x000000093600780c */ /* 0x040fe40003f66270 */
[----:B------:R-:W-:-:S02]  /*2450*/  ISETP.GE.AND P2, PT, R54, 0xa, PT ;  /* 0x0000000a3600780c */ /* 0x000fc40003f46270 */
[----:B------:R-:W-:Y:S02]  /*2460*/  ISETP.LT.OR P0, PT, R54, 0x2, !P0 ;  /* 0x000000023600780c */ /* 0x000fe40004701670 */
[C---:B------:R-:W-:Y:S02]  /*2470*/  ISETP.LT.OR P5, PT, R50.reuse, 0x1, !P3 ;  /* 0x000000013200780c */ /* 0x040fe40005fa1670 */
[----:B------:R-:W-:-:S03]  /*2480*/  ISETP.LT.OR P4, PT, R50, 0x1, !P2 ;  /* 0x000000013200780c */ /* 0x000fc60005781670 */
[----:B--2---:R-:W-:Y:S10]  /*2490*/  @P1 BRA `(.L_x_36) ;  /* 0x00000000000c1947 */ /* 0x004ff40003800000 */
[----:B------:R-:W2:Y:S02]  /*24a0*/  LDG.E.U8 R48, desc[UR36][R14.64] ;  /* 0x000000240e307981 */ /* 0x000ea4000c1e1100 */
[----:B--2---:R-:W-:-:S05]  /*24b0*/  PRMT R0, R48, 0x8880, RZ ;  /* 0x0000888030007816 */ /* 0x004fca00000000ff */
[----:B------:R-:W-:-:S07]  /*24c0*/  IMAD R3, R0, R23, RZ ;  /* 0x0000001700037224 */ /* 0x000fce00078e02ff */
.L_x_36:
[----:B------:R-:W-:Y:S05]  /*24d0*/  BSYNC B1 ;  /* 0x0000000000017941 */ /* 0x000fea0003800000 */
.L_x_35:
[----:B------:R-:W-:Y:S01]  /*24e0*/  @!P1 IMAD R9, R42, R22, R3 ;  /* 0x000000162a099224 */ /* 0x000fe200078e0203 */
[----:B------:R-:W-:Y:S04]  /*24f0*/  BSSY B1, `(.L_x_37) ;  /* 0x0000006000017945 */ /* 0x000fe80003800000 */
[----:B------:R2:W-:Y:S01]  /*2500*/  @!P1 STG.E.U8 desc[UR36][R4.64], R9 ;  /* 0x0000000904009986 */ /* 0x0005e2000c101124 */
[----:B------:R-:W-:Y:S05]  /*2510*/  @P0 BRA `(.L_x_38) ;  /* 0x00000000000c0947 */ /* 0x000fea0003800000 */
[----:B------:R-:W3:Y:S02]  /*2520*/  LDG.E.U8 R48, desc[UR36][R14.64+0x1] ;  /* 0x000001240e307981 */ /* 0x000ee4000c1e1100 */
[----:B---3--:R-:W-:-:S05]  /*2530*/  PRMT R0, R48, 0x8880, RZ ;  /* 0x0000888030007816 */ /* 0x008fca00000000ff */
[----:B------:R-:W-:-:S07]  /*2540*/  IMAD R3, R0, R23, RZ ;  /* 0x0000001700037224 */ /* 0x000fce00078e02ff */
.L_x_38:
[----:B------:R-:W-:Y:S05]  /*2550*/  BSYNC B1 ;  /* 0x0000000000017941 */ /* 0x000fea0003800000 */
.L_x_37:
[----:B------:R-:W-:Y:S01]  /*2560*/  @!P0 IMAD R43, R43, R22, R3 ;  /* 0x000000162b2b8224 */ /* 0x000fe200078e0203 */
[----:B------:R-:W-:Y:S04]  /*2570*/  BSSY B1, `(.L_x_39) ;  /* 0x0000006000017945 */ /* 0x000fe80003800000 */
[----:B------:R3:W-:Y:S01]  /*2580*/  @!P0 STG.E.U8 desc[UR36][R4.64+0x1], R43 ;  /* 0x0000012b04008986 */ /* 0x0007e2000c101124 */
[----:B------:R-:W-:Y:S05]  /*2590*/  @P5 BRA `(.L_x_40) ;  /* 0x00000000000c5947 */ /* 0x000fea0003800000 */
[----:B------:R-:W4:Y:S02]  /*25a0*/  LDG.E.U8 R48, desc[UR36][R12.64+0x8] ;  /* 0x000008240c307981 */ /* 0x000f24000c1e1100 */
[----:B----4-:R-:W-:-:S05]  /*25b0*/  PRMT R0, R48, 0x8880, RZ ;  /* 0x0000888030007816 */ /* 0x010fca00000000ff */
[----:B------:R-:W-:-:S07]  /*25c0*/  IMAD R3, R0, R23, RZ ;  /* 0x0000001700037224 */ /* 0x000fce00078e02ff */
.L_x_40:
[----:B------:R-:W-:Y:S05]  /*25d0*/  BSYNC B1 ;  /* 0x0000000000017941 */ /* 0x000fea0003800000 */
.L_x_39:
[----:B--2---:R-:W-:Y:S01]  /*25e0*/  @!P5 IMAD R9, R44, R22, R3 ;  /* 0x000000162c09d224 */ /* 0x004fe200078e0203 */
[----:B------:R-:W-:Y:S04]  /*25f0*/  BSSY B1, `(.L_x_41) ;  /* 0x0000006000017945 */ /* 0x000fe80003800000 */
[----:B------:R2:W-:Y:S01]  /*2600*/  @!P5 STG.E.U8 desc[UR36][R6.64+0x8], R9 ;  /* 0x000008090600d986 */ /* 0x0005e2000c101124 */
[----:B------:R-:W-:Y:S05]  /*2610*/  @P4 BRA `(.L_x_42) ;  /* 0x00000000000c4947 */ /* 0x000fea0003800000 */
[----:B------:R-:W4:Y:S02]  /*2620*/  LDG.E.U8 R48, desc[UR36][R12.64+0x9] ;  /* 0x000009240c307981 */ /* 0x000f24000c1e1100 */
[----:B----4-:R-:W-:-:S05]  /*2630*/  PRMT R0, R48, 0x8880, RZ ;  /* 0x0000888030007816 */ /* 0x010fca00000000ff */
[----:B------:R-:W-:-:S07]  /*2640*/  IMAD R3, R0, R23, RZ ;  /* 0x0000001700037224 */ /* 0x000fce00078e02ff */
.L_x_42:
[----:B------:R-:W-:Y:S05]  /*2650*/  BSYNC B1 ;  /* 0x0000000000017941 */ /* 0x000fea0003800000 */
.L_x_41:
[----:B------:R-:W-:Y:S01]  /*2660*/  ISETP.LT.OR P3, PT, R50, 0x9, !P3 ;  /* 0x000000093200780c */ /* 0x000fe20005f61670 */
[----:B------:R-:W-:Y:S01]  /*2670*/  @!P4 IMAD R45, R45, R22, R3 ;  /* 0x000000162d2dc224 */ /* 0x000fe200078e0203 */
[C---:B------:R-:W-:Y:S01]  /*2680*/  ISETP.GE.AND P1, PT, R54.reuse, 0x11, PT ;  /* 0x000000113600780c */ /* 0x040fe20003f26270 */
[----:B------:R-:W-:Y:S01]  /*2690*/  BSSY B1, `(.L_x_43) ;  /* 0x000000a000017945 */ /* 0x000fe20003800000 */
[----:B------:R-:W-:Y:S02]  /*26a0*/  ISETP.GE.AND P0, PT, R54, 0x12, PT ;  /* 0x000000123600780c */ /* 0x000fe40003f06270 */
[----:B------:R4:W-:Y:S01]  /*26b0*/  @!P4 STG.E.U8 desc[UR36][R6.64+0x9], R45 ;  /* 0x0000092d0600c986 */ /* 0x0009e2000c101124 */
[C---:B------:R-:W-:Y:S02]  /*26c0*/  ISETP.LT.OR P2, PT, R50.reuse, 0x9, !P2 ;  /* 0x000000093200780c */ /* 0x040fe40005741670 */
[C---:B------:R-:W-:Y:S02]  /*26d0*/  ISETP.LT.OR P5, PT, R50.reuse, 0x1, !P1 ;  /* 0x000000013200780c */ /* 0x040fe40004fa1670 */
[----:B------:R-:W-:-:S02]  /*26e0*/  ISETP.LT.OR P4, PT, R50, 0x1, !P0 ;  /* 0x000000013200780c */ /* 0x000fc40004781670 */
[----:B------:R-:W-:Y:S11]  /*26f0*/  @P3 BRA `(.L_x_44) ;  /* 0x00000000000c3947 */ /* 0x000ff60003800000 */
[----:B------:R-:W5:Y:S02]  /*2700*/  LDG.E.U8 R48, desc[UR36][R14.64+0x8] ;  /* 0x000008240e307981 */ /* 0x000f64000c1e1100 */
[----:B-----5:R-:W-:-:S05]  /*2710*/  PRMT R0, R48, 0x8880, RZ ;  /* 0x0000888030007816 */ /* 0x020fca00000000ff */
[----:B------:R-:W-:-:S07]  /*2720*/  IMAD R3, R0, R23, RZ ;  /* 0x0000001700037224 */ /* 0x000fce00078e02ff */
.L_x_44:
[----:B------:R-:W-:Y:S05]  /*2730*/  BSYNC B1 ;  /* 0x0000000000017941 */ /* 0x000fea0003800000 */
.L_x_43:
[----:B--2---:R-:W-:Y:S01]  /*2740*/  @!P3 IMAD R9, R46, R22, R3 ;  /* 0x000000162e09b224 */ /* 0x004fe200078e0203 */
[----:B------:R-:W-:Y:S04]  /*2750*/  BSSY B1, `(.L_x_45) ;  /* 0x0000006000017945 */ /* 0x000fe80003800000 */
[----:B------:R2:W-:Y:S01]  /*2760*/  @!P3 STG.E.U8 desc[UR36][R4.64+0x8], R9 ;  /* 0x000008090400b986 */ /* 0x0005e2000c101124 */
[----:B------:R-:W-:Y:S05]  /*2770*/  @P2 BRA `(.L_x_46) ;  /* 0x00000000000c2947 */ /* 0x000fea0003800000 */
[----:B------:R-:W5:Y:S02]  /*2780*/  LDG.E.U8 R48, desc[UR36][R14.64+0x9] ;  /* 0x000009240e307981 */ /* 0x000f64000c1e1100 */
[----:B-----5:R-:W-:-:S05]  /*2790*/  PRMT R0, R48, 0x8880, RZ ;  /* 0x0000888030007816 */ /* 0x020fca00000000ff */
[----:B------:R-:W-:-:S07]  /*27a0*/  IMAD R3, R0, R23, RZ ;  /* 0x0000001700037224 */ /* 0x000fce00078e02ff */
.L_x_46:
[----:B------:R-:W-:Y:S05]  /*27b0*/  BSYNC B1 ;  /* 0x0000000000017941 */ /* 0x000fea0003800000 */
.L_x_45:
[----:B------:R-:W-:Y:S01]  /*27c0*/  @!P2 IMAD R47, R47, R22, R3 ;  /* 0x000000162f2fa224 */ /* 0x000fe200078e0203 */
[----:B------:R-:W-:Y:S04]  /*27d0*/  BSSY B1, `(.L_x_47) ;  /* 0x0000006000017945 */ /* 0x000fe80003800000 */
[----:B------:R0:W-:Y:S01]  /*27e0*/  @!P2 STG.E.U8 desc[UR36][R4.64+0x9], R47 ;  /* 0x0000092f0400a986 */ /* 0x0001e2000c101124 */
[----:B------:R-:W-:Y:S05]  /*27f0*/  @P5 BRA `(.L_x_48) ;  /* 0x00000000000c5947 */ /* 0x000fea0003800000 */
[----:B------:R-:W5:Y:S02]  /*2800*/  LDG.E.U8 R48, desc[UR36][R12.64+0x10] ;  /* 0x000010240c307981 */ /* 0x000f64000c1e1100 */
[----:B-----5:R-:W-:-:S05]  /*2810*/  PRMT R0, R48, 0x8880, RZ ;  /* 0x0000888030007816 */ /* 0x020fca00000000ff */
[----:B------:R-:W-:-:S07]  /*2820*/  IMAD R3, R0, R23, RZ ;  /* 0x0000001700037224 */ /* 0x000fce00078e02ff */
.L_x_48:
[----:B------:R-:W-:Y:S05]  /*2830*/  BSYNC B1 ;  /* 0x0000000000017941 */ /* 0x000fea0003800000 */
.L_x_47:
[----:B--2---:R-:W-:Y:S01]  /*2840*/  @!P5 IMAD R9, R32, R22, R3 ;  /* 0x000000162009d224 */ /* 0x004fe200078e0203 */
[----:B------:R-:W-:Y:S04]  /*2850*/  BSSY B1, `(.L_x_49) ;  /* 0x0000006000017945 */ /* 0x000fe80003800000 */
[----:B------:R2:W-:Y:S01]  /*2860*/  @!P5 STG.E.U8 desc[UR36][R6.64+0x10], R9 ;  /* 0x000010090600d986 */ /* 0x0005e2000c101124 */
[----:B------:R-:W-:Y:S05]  /*2870*/  @P4 BRA `(.L_x_50) ;  /* 0x00000000000c4947 */ /* 0x000fea0003800000 */
[----:B------:R-:W5:Y:S02]  /*2880*/  LDG.E.U8 R48, desc[UR36][R12.64+0x11] ;  /* 0x000011240c307981 */ /* 0x000f64000c1e1100 */
[----:B-----5:R-:W-:-:S05]  /*2890*/  PRMT R0, R48, 0x8880, RZ ;  /* 0x0000888030007816 */ /* 0x020fca00000000ff */
[----:B------:R-:W-:-:S07]  /*28a0*/  IMAD R3, R0, R23, RZ ;  /* 0x0000001700037224 */ /* 0x000fce00078e02ff */
.L_x_50:
[----:B------:R-:W-:Y:S05]  /*28b0*/  BSYNC B1 ;  /* 0x0000000000017941 */ /* 0x000fea0003800000 */
.L_x_49:
        /* <DEDUP_REMOVED lines=13> */
.L_x_52:
[----:B------:R-:W-:Y:S05]  /*2990*/  BSYNC B1 ;  /* 0x0000000000017941 */ /* 0x000fea0003800000 */
.L_x_51:
[----:B--2---:R-:W-:Y:S01]  /*29a0*/  @!P1 IMAD R9, R34, R22, R3 ;  /* 0x0000001622099224 */ /* 0x004fe200078e0203 */
[----:B------:R-:W-:Y:S04]  /*29b0*/  BSSY B1, `(.L_x_53) ;  /* 0x0000006000017945 */ /* 0x000fe80003800000 */
[----:B------:R2:W-:Y:S01]  /*29c0*/  @!P1 STG.E.U8 desc[UR36][R4.64+0x10], R9 ;  /* 0x0000100904009986 */ /* 0x0005e2000c101124 */
[----:B------:R-:W-:Y:S05]  /*29d0*/  @P0 BRA `(.L_x_54) ;  /* 0x00000000000c0947 */ /* 0x000fea0003800000 */
[----:B------:R-:W5:Y:S02]  /*29e0*/  LDG.E.U8 R48, desc[UR36][R14.64+0x11] ;  /* 0x000011240e307981 */ /* 0x000f64000c1e1100 */
[----:B-----5:R-:W-:-:S05]  /*29f0*/  PRMT R0, R48, 0x8880, RZ ;  /* 0x0000888030007816 */ /* 0x020fca00000000ff */
[----:B------:R-:W-:-:S07]  /*2a00*/  IMAD R3, R0, R23, RZ ;  /* 0x0000001700037224 */ /* 0x000fce00078e02ff */
.L_x_54:
[----:B------:R-:W-:Y:S05]  /*2a10*/  BSYNC B1 ;  /* 0x0000000000017941 */ /* 0x000fea0003800000 */
.L_x_53:
[----:B------:R-:W-:Y:S01]  /*2a20*/  @!P0 IMAD R35, R35, R22, R3 ;  /* 0x0000001623238224 */ /* 0x000fe200078e0203 */
[----:B------:R-:W-:Y:S04]  /*2a30*/  BSSY B1, `(.L_x_55) ;  /* 0x0000006000017945 */ /* 0x000fe80003800000 */
[----:B------:R0:W-:Y:S01]  /*2a40*/  @!P0 STG.E.U8 desc[UR36][R4.64+0x11], R35 ;  /* 0x0000112304008986 */ /* 0x0001e2000c101124 */
[----:B------:R-:W-:Y:S05]  /*2a50*/  @P5 BRA `(.L_x_56) ;  /* 0x00000000000c5947 */ /* 0x000fea0003800000 */
[----:B------:R-:W5:Y:S02]  /*2a60*/  LDG.E.U8 R48, desc[UR36][R12.64+0x18] ;  /* 0x000018240c307981 */ /* 0x000f64000c1e1100 */
[----:B-----5:R-:W-:-:S05]  /*2a70*/  PRMT R0, R48, 0x8880, RZ ;  /* 0x0000888030007816 */ /* 0x020fca00000000ff */
[----:B------:R-:W-:-:S07]  /*2a80*/  IMAD R3, R0, R23, RZ ;  /* 0x0000001700037224 */ /* 0x000fce00078e02ff */
.L_x_56:
[----:B------:R-:W-:Y:S05]  /*2a90*/  BSYNC B1 ;  /* 0x0000000000017941 */ /* 0x000fea0003800000 */
.L_x_55:
[----:B--2---:R-:W-:Y:S01]  /*2aa0*/  @!P5 IMAD R9, R36, R22, R3 ;  /* 0x000000162409d224 */ /* 0x004fe200078e0203 */
[----:B------:R-:W-:Y:S04]  /*2ab0*/  BSSY B1, `(.L_x_57) ;  /* 0x0000006000017945 */ /* 0x000fe80003800000 */
[----:B------:R2:W-:Y:S01]  /*2ac0*/  @!P5 STG.E.U8 desc[UR36][R6.64+0x18], R9 ;  /* 0x000018090600d986 */ /* 0x0005e2000c101124 */
[----:B------:R-:W-:Y:S05]  /*2ad0*/  @P4 BRA `(.L_x_58) ;  /* 0x00000000000c4947 */ /* 0x000fea0003800000 */
[----:B------:R-:W5:Y:S02]  /*2ae0*/  LDG.E.U8 R48, desc[UR36][R12.64+0x19] ;  /* 0x000019240c307981 */ /* 0x000f64000c1e1100 */
[----:B-----5:R-:W-:-:S05]  /*2af0*/  PRMT R0, R48, 0x8880, RZ ;  /* 0x0000888030007816 */ /* 0x020fca00000000ff */
[----:B------:R-:W-:-:S07]  /*2b00*/  IMAD R3, R0, R23, RZ ;  /* 0x0000001700037224 */ /* 0x000fce00078e02ff */
.L_x_58:
[----:B------:R-:W-:Y:S05]  /*2b10*/  BSYNC B1 ;  /* 0x0000000000017941 */ /* 0x000fea0003800000 */
.L_x_57:
        /* <DEDUP_REMOVED lines=13> */
.L_x_60:
[----:B------:R-:W-:Y:S05]  /*2bf0*/  BSYNC B1 ;  /* 0x0000000000017941 */ /* 0x000fea0003800000 */
.L_x_59:
[----:B--2---:R-:W-:Y:S01]  /*2c00*/  @!P3 IMAD R9, R38, R22, R3 ;  /* 0x000000162609b224 */ /* 0x004fe200078e0203 */
[----:B------:R-:W-:Y:S04]  /*2c10*/  BSSY B1, `(.L_x_61) ;  /* 0x0000006000017945 */ /* 0x000fe80003800000 */
[----:B------:R2:W-:Y:S01]  /*2c20*/  @!P3 STG.E.U8 desc[UR36][R4.64+0x18], R9 ;  /* 0x000018090400b986 */ /* 0x0005e2000c101124 */
[----:B------:R-:W-:Y:S05]  /*2c30*/  @P2 BRA `(.L_x_62) ;  /* 0x00000000000c2947 */ /* 0x000fea0003800000 */
[----:B------:R-:W5:Y:S02]  /*2c40*/  LDG.E.U8 R48, desc[UR36][R14.64+0x19] ;  /* 0x000019240e307981 */ /* 0x000f64000c1e1100 */
[----:B-----5:R-:W-:-:S05]  /*2c50*/  PRMT R0, R48, 0x8880, RZ ;  /* 0x0000888030007816 */ /* 0x020fca00000000ff */
[----:B------:R-:W-:-:S07]  /*2c60*/  IMAD R3, R0, R23, RZ ;  /* 0x0000001700037224 */ /* 0x000fce00078e02ff */
.L_x_62:
[----:B------:R-:W-:Y:S05]  /*2c70*/  BSYNC B1 ;  /* 0x0000000000017941 */ /* 0x000fea0003800000 */
.L_x_61:
[----:B------:R-:W-:Y:S01]  /*2c80*/  @!P2 IMAD R39, R39, R22, R3 ;  /* 0x000000162727a224 */ /* 0x000fe200078e0203 */
[----:B------:R-:W-:Y:S04]  /*2c90*/  BSSY B1, `(.L_x_63) ;  /* 0x0000006000017945 */ /* 0x000fe80003800000 */
[----:B------:R0:W-:Y:S01]  /*2ca0*/  @!P2 STG.E.U8 desc[UR36][R4.64+0x19], R39 ;  /* 0x000019270400a986 */ /* 0x0001e2000c101124 */
[----:B------:R-:W-:Y:S05]  /*2cb0*/  @P5 BRA `(.L_x_64) ;  /* 0x00000000000c5947 */ /* 0x000fea0003800000 */
[----:B------:R-:W5:Y:S02]  /*2cc0*/  LDG.E.U8 R48, desc[UR36][R12.64+0x20] ;  /* 0x000020240c307981 */ /* 0x000f64000c1e1100 */
[----:B-----5:R-:W-:-:S05]  /*2cd0*/  PRMT R0, R48, 0x8880, RZ ;  /* 0x0000888030007816 */ /* 0x020fca00000000ff */
[----:B------:R-:W-:-:S07]  /*2ce0*/  IMAD R3, R0, R23, RZ ;  /* 0x0000001700037224 */ /* 0x000fce00078e02ff */
.L_x_64:
[----:B------:R-:W-:Y:S05]  /*2cf0*/  BSYNC B1 ;  /* 0x0000000000017941 */ /* 0x000fea0003800000 */
.L_x_63:
[----:B--2---:R-:W-:Y:S01]  /*2d00*/  @!P5 IMAD R9, R24, R22, R3 ;  /* 0x000000161809d224 */ /* 0x004fe200078e0203 */
[----:B------:R-:W-:Y:S04]  /*2d10*/  BSSY B1, `(.L_x_65) ;  /* 0x0000006000017945 */ /* 0x000fe80003800000 */
[----:B------:R2:W-:Y:S01]  /*2d20*/  @!P5 STG.E.U8 desc[UR36][R6.64+0x20], R9 ;  /* 0x000020090600d986 */ /* 0x0005e2000c101124 */
[----:B------:R-:W-:Y:S05]  /*2d30*/  @P4 BRA `(.L_x_66) ;  /* 0x00000000000c4947 */ /* 0x000fea0003800000 */
[----:B------:R-:W5:Y:S02]  /*2d40*/  LDG.E.U8 R48, desc[UR36][R12.64+0x21] ;  /* 0x000021240c307981 */ /* 0x000f64000c1e1100 */
[----:B-----5:R-:W-:-:S05]  /*2d50*/  PRMT R0, R48, 0x8880, RZ ;  /* 0x0000888030007816 */ /* 0x020fca00000000ff */
[----:B------:R-:W-:-:S07]  /*2d60*/  IMAD R3, R0, R23, RZ ;  /* 0x0000001700037224 */ /* 0x000fce00078e02ff */
.L_x_66:
[----:B------:R-:W-:Y:S05]  /*2d70*/  BSYNC B1 ;  /* 0x0000000000017941 */ /* 0x000fea0003800000 */
.L_x_65:
        /* <DEDUP_REMOVED lines=9> */
[----:B------:R-:W-:Y:S01]  /*2e10*/  ISETP.LT.OR P3, PT, R50, 0x9, !P3 ;  /* 0x000000093200780c */ /* 0x000fe20005f61670 */
[----:B------:R-:W-:-:S12]  /*2e20*/  @P1 BRA `(.L_x_68) ;  /* 0x00000000000c1947 */ /* 0x000fd80003800000 */
[----:B------:R-:W5:Y:S02]  /*2e30*/  LDG.E.U8 R48, desc[UR36][R14.64+0x20] ;  /* 0x000020240e307981 */ /* 0x000f64000c1e1100 */
[----:B-----5:R-:W-:-:S05]  /*2e40*/  PRMT R0, R48, 0x8880, RZ ;  /* 0x0000888030007816 */ /* 0x020fca00000000ff */
[----:B------:R-:W-:-:S07]  /*2e50*/  IMAD R3, R0, R23, RZ ;  /* 0x0000001700037224 */ /* 0x000fce00078e02ff */
.L_x_68:
[----:B------:R-:W-:Y:S05]  /*2e60*/  BSYNC B1 ;  /* 0x0000000000017941 */ /* 0x000fea0003800000 */
.L_x_67:
[----:B--2---:R-:W-:Y:S01]  /*2e70*/  @!P1 IMAD R9, R26, R22, R3 ;  /* 0x000000161a099224 */ /* 0x004fe200078e0203 */
[----:B------:R-:W-:Y:S04]  /*2e80*/  BSSY B1, `(.L_x_69) ;  /* 0x0000006000017945 */ /* 0x000fe80003800000 */
[----:B------:R2:W-:Y:S01]  /*2e90*/  @!P1 STG.E.U8 desc[UR36][R4.64+0x20], R9 ;  /* 0x0000200904009986 */ /* 0x0005e2000c101124 */
[----:B------:R-:W-:Y:S05]  /*2ea0*/  @P0 BRA `(.L_x_70) ;  /* 0x00000000000c0947 */ /* 0x000fea0003800000 */
[----:B------:R-:W5:Y:S02]  /*2eb0*/  LDG.E.U8 R48, desc[UR36][R14.64+0x21] ;  /* 0x000021240e307981 */ /* 0x000f64000c1e1100 */
[----:B-----5:R-:W-:-:S05]  /*2ec0*/  PRMT R0, R48, 0x8880, RZ ;  /* 0x0000888030007816 */ /* 0x020fca00000000ff */
[----:B------:R-:W-:-:S07]  /*2ed0*/  IMAD R3, R0, R23, RZ ;  /* 0x0000001700037224 */ /* 0x000fce00078e02ff */
.L_x_70:
[----:B------:R-:W-:Y:S05]  /*2ee0*/  BSYNC B1 ;  /* 0x0000000000017941 */ /* 0x000fea0003800000 */
.L_x_69:
[----:B------:R-:W-:Y:S01]  /*2ef0*/  @!P0 IMAD R27, R27, R22, R3 ;  /* 0x000000161b1b8224 */ /* 0x000fe200078e0203 */
[----:B------:R-:W-:Y:S04]  /*2f00*/  BSSY B1, `(.L_x_71) ;  /* 0x0000006000017945 */ /* 0x000fe80003800000 */
[----:B------:R0:W-:Y:S01]  /*2f10*/  @!P0 STG.E.U8 desc[UR36][R4.64+0x21], R27 ;  /* 0x0000211b04008986 */ /* 0x0001e2000c101124 */
[----:B------:R-:W-:Y:S05]  /*2f20*/  @P5 BRA `(.L_x_72) ;  /* 0x00000000000c5947 */ /* 0x000fea0003800000 */
[----:B------:R-:W5:Y:S02]  /*2f30*/  LDG.E.U8 R48, desc[UR36][R12.64+0x28] ;  /* 0x000028240c307981 */ /* 0x000f64000c1e1100 */
[----:B-----5:R-:W-:-:S05]  /*2f40*/  PRMT R0, R48, 0x8880, RZ ;  /* 0x0000888030007816 */ /* 0x020fca00000000ff */
[----:B------:R-:W-:-:S07]  /*2f50*/  IMAD R3, R0, R23, RZ ;  /* 0x0000001700037224 */ /* 0x000fce00078e02ff */
.L_x_72:
[----:B------:R-:W-:Y:S05]  /*2f60*/  BSYNC B1 ;  /* 0x0000000000017941 */ /* 0x000fea0003800000 */
.L_x_71:
[----:B--2---:R-:W-:Y:S01]  /*2f70*/  @!P5 IMAD R9, R28, R22, R3 ;  /* 0x000000161c09d224 */ /* 0x004fe200078e0203 */
[----:B------:R-:W-:Y:S04]  /*2f80*/  BSSY B1, `(.L_x_73) ;  /* 0x0000006000017945 */ /* 0x000fe80003800000 */
[----:B------:R2:W-:Y:S01]  /*2f90*/  @!P5 STG.E.U8 desc[UR36][R6.64+0x28], R9 ;  /* 0x000028090600d986 */ /* 0x0005e2000c101124 */
[----:B------:R-:W-:Y:S05]  /*2fa0*/  @P4 BRA `(.L_x_74) ;  /* 0x00000000000c4947 */ /* 0x000fea0003800000 */
[----:B------:R-:W5:Y:S02]  /*2fb0*/  LDG.E.U8 R48, desc[UR36][R12.64+0x29] ;  /* 0x000029240c307981 */ /* 0x000f64000c1e1100 */
[----:B-----5:R-:W-:-:S05]  /*2fc0*/  PRMT R0, R48, 0x8880, RZ ;  /* 0x0000888030007816 */ /* 0x020fca00000000ff */
[----:B------:R-:W-:-:S07]  /*2fd0*/  IMAD R3, R0, R23, RZ ;  /* 0x0000001700037224 */ /* 0x000fce00078e02ff */
.L_x_74:
[----:B------:R-:W-:Y:S05]  /*2fe0*/  BSYNC B1 ;  /* 0x0000000000017941 */ /* 0x000fea0003800000 */
.L_x_73:
[----:B------:R-:W-:Y:S01]  /*2ff0*/  @!P4 IMAD R29, R29, R22, R3 ;  /* 0x000000161d1dc224 */ /* 0x000fe200078e0203 */
[----:B------:R-:W-:Y:S04]  /*3000*/  BSSY B1, `(.L_x_75) ;  /* 0x0000006000017945 */ /* 0x000fe80003800000 */
[----:B------:R0:W-:Y:S01]  /*3010*/  @!P4 STG.E.U8 desc[UR36][R6.64+0x29], R29 ;  /* 0x0000291d0600c986 */ /* 0x0001e2000c101124 */
[----:B------:R-:W-:Y:S05]  /*3020*/  @P3 BRA `(.L_x_76) ;  /* 0x00000000000c3947 */ /* 0x000fea0003800000 */
[----:B------:R-:W5:Y:S02]  /*3030*/  LDG.E.U8 R48, desc[UR36][R14.64+0x28] ;  /* 0x000028240e307981 */ /* 0x000f64000c1e1100 */
[----:B-----5:R-:W-:-:S05]  /*3040*/  PRMT R0, R48, 0x8880, RZ ;  /* 0x0000888030007816 */ /* 0x020fca00000000ff */
[----:B------:R-:W-:-:S07]  /*3050*/  IMAD R3, R0, R23, RZ ;  /* 0x0000001700037224 */ /* 0x000fce00078e02ff */
.L_x_76:
[----:B------:R-:W-:Y:S05]  /*3060*/  BSYNC B1 ;  /* 0x0000000000017941 */ /* 0x000fea0003800000 */
.L_x_75:
[----:B012-4-:R-:W-:Y:S01]  /*3070*/  @!P3 IMAD R7, R30, R22, R3 ;  /* 0x000000161e07b224 */ /* 0x017fe200078e0203 */
[----:B------:R-:W-:Y:S01]  /*3080*/  ISETP.LT.OR P2, PT, R50, 0x9, !P2 ;  /* 0x000000093200780c */ /* 0x000fe20005741670 */
[----:B------:R-:W-:Y:S03]  /*3090*/  BSSY B1, `(.L_x_77) ;  /* 0x0000006000017945 */ /* 0x000fe60003800000 */
[----:B------:R0:W-:Y:S09]  /*30a0*/  @!P3 STG.E.U8 desc[UR36][R4.64+0x28], R7 ;  /* 0x000028070400b986 */ /* 0x0001f2000c101124 */
[----:B------:R-:W-:Y:S05]  /*30b0*/  @P2 BRA `(.L_x_78) ;  /* 0x00000000000c2947 */ /* 0x000fea0003800000 */
[----:B------:R-:W2:Y:S02]  /*30c0*/  LDG.E.U8 R48, desc[UR36][R14.64+0x29] ;  /* 0x000029240e307981 */ /* 0x000ea4000c1e1100 */
[----:B--2---:R-:W-:-:S05]  /*30d0*/  PRMT R0, R48, 0x8880, RZ ;  /* 0x0000888030007816 */ /* 0x004fca00000000ff */
[----:B------:R-:W-:-:S07]  /*30e0*/  IMAD R3, R0, R23, RZ ;  /* 0x0000001700037224 */ /* 0x000fce00078e02ff */
.L_x_78:
[----:B------:R-:W-:Y:S05]  /*30f0*/  BSYNC B1 ;  /* 0x0000000000017941 */ /* 0x000fea0003800000 */
.L_x_77:
[----:B------:R-:W-:Y:S01]  /*3100*/  IMAD R3, R31, R22, R3 ;  /* 0x000000161f037224 */ /* 0x000fe200078e0203 */
[----:B------:R-:W-:Y:S06]  /*3110*/  @P2 BRA `(.L_x_79) ;  /* 0x0000000400582947 */ /* 0x000fec0003800000 */
[----:B------:R1:W-:Y:S01]  /*3120*/  STG.E.U8 desc[UR36][R4.64+0x29], R3 ;  /* 0x0000290304007986 */ /* 0x0003e2000c101124 */
[----:B------:R-:W-:Y:S05]  /*3130*/  BRA `(.L_x_79) ;  /* 0x0000000400507947 */ /* 0x000fea0003800000 */
.L_x_30:
[C---:B------:R-:W-:Y:S02]  /*3140*/  ISETP.GE.AND P1, PT, R54.reuse, 0x1, PT ;  /* 0x000000013600780c */ /* 0x040fe40003f26270 */
[----:B------:R-:W-:Y:S02]  /*3150*/  ISETP.GE.AND P2, PT, R54, 0x2, PT ;  /* 0x000000023600780c */ /* 0x000fe40003f46270 */
[C---:B------:R-:W-:Y:S02]  /*3160*/  ISETP.LT.OR P4, PT, R50.reuse, 0x1, !P1 ;  /* 0x000000013200780c */ /* 0x040fe40004f81670 */
[C---:B------:R-:W-:Y:S02]  /*3170*/  ISETP.LT.OR P5, PT, R50.reuse, 0x1, !P2 ;  /* 0x000000013200780c */ /* 0x040fe400057a1670 */
[C---:B------:R-:W-:Y:S02]  /*3180*/  ISETP.LT.OR P1, PT, R50.reuse, 0x9, !P1 ;  /* 0x000000093200780c */ /* 0x040fe40004f21670 */
[----:B------:R-:W-:-:S02]  /*3190*/  ISETP.LT.OR P2, PT, R50, 0x9, !P2 ;  /* 0x000000093200780c */ /* 0x000fc40005741670 */
[C---:B------:R-:W-:Y:S02]  /*31a0*/  ISETP.GE.AND P3, PT, R54.reuse, 0x9, PT ;  /* 0x000000093600780c */ /* 0x040fe40003f66270 */
[----:B------:R-:W-:-:S03]  /*31b0*/  ISETP.GE.AND P0, PT, R54, 0xa, PT ;  /* 0x0000000a3600780c */ /* 0x000fc60003f06270 */
[-C--:B------:R-:W-:Y:S02]  /*31c0*/  @!P4 IMAD R3, R40, R22.reuse, RZ ;  /* 0x000000162803c224 */ /* 0x080fe400078e02ff */
[-C--:B------:R-:W-:Y:S02]  /*31d0*/  @!P5 IMAD R41, R41, R22.reuse, RZ ;  /* 0x000000162929d224 */ /* 0x080fe400078e02ff */
[-C--:B------:R-:W-:Y:S01]  /*31e0*/  @!P1 IMAD R9, R42, R22.reuse, RZ ;  /* 0x000000162a099224 */ /* 0x080fe200078e02ff */
[----:B------:R0:W-:Y:S01]  /*31f0*/  @!P4 STG.E.U8 desc[UR36][R6.64], R3 ;  /* 0x000000030600c986 */ /* 0x0001e2000c101124 */
[C---:B------:R-:W-:Y:S01]  /*3200*/  ISETP.LT.OR P4, PT, R50.reuse, 0x1, !P3 ;  /* 0x000000013200780c */ /* 0x040fe20005f81670 */
[----:B------:R-:W-:Y:S02]  /*3210*/  @!P2 IMAD R43, R43, R22, RZ ;  /* 0x000000162b2ba224 */ /* 0x000fe400078e02ff */
[----:B------:R-:W-:Y:S01]  /*3220*/  @!P5 STG.E.U8 desc[UR36][R6.64+0x1], R41 ;  /* 0x000001290600d986 */ /* 0x000fe2000c101124 */
[----:B------:R-:W-:-:S02]  /*3230*/  ISETP.LT.OR P5, PT, R50, 0x1, !P0 ;  /* 0x000000013200780c */ /* 0x000fc400047a1670 */
[C---:B------:R-:W-:Y:S01]  /*3240*/  ISETP.LT.OR P0, PT, R50.reuse, 0x9, !P0 ;  /* 0x000000093200780c */ /* 0x040fe20004701670 */
[----:B------:R1:W-:Y:S01]  /*3250*/  @!P1 STG.E.U8 desc[UR36][R4.64], R9 ;  /* 0x0000000904009986 */ /* 0x0003e2000c101124 */
[----:B------:R-:W-:Y:S02]  /*3260*/  ISETP.LT.OR P1, PT, R50, 0x9, !P3 ;  /* 0x000000093200780c */ /* 0x000fe40005f21670 */
[C---:B------:R-:W-:Y:S01]  /*3270*/  ISETP.GE.AND P3, PT, R54.reuse, 0x11, PT ;  /* 0x000000113600780c */ /* 0x040fe20003f66270 */
[----:B------:R-:W-:Y:S01]  /*3280*/  @!P2 STG.E.U8 desc[UR36][R4.64+0x1], R43 ;  /* 0x0000012b0400a986 */ /* 0x000fe2000c101124 */
[----:B------:R-:W-:Y:S01]  /*3290*/  ISETP.GE.AND P2, PT, R54, 0x12, PT ;  /* 0x000000123600780c */ /* 0x000fe20003f46270 */
[----:B------:R-:W-:-:S04]  /*32a0*/  @!P4 IMAD R11, R44, R22, RZ ;  /* 0x000000162c0bc224 */ /* 0x000fc800078e02ff */
[-C--:B------:R-:W-:Y:S01]  /*32b0*/  @!P5 IMAD R45, R45, R22.reuse, RZ ;  /* 0x000000162d2dd224 */ /* 0x080fe200078e02ff */
[----:B------:R-:W-:Y:S01]  /*32c0*/  @!P4 STG.E.U8 desc[UR36][R6.64+0x8], R11 ;  /* 0x0000080b0600c986 */ /* 0x000fe2000c101124 */
[C---:B------:R-:W-:Y:S01]  /*32d0*/  ISETP.LT.OR P4, PT, R50.reuse, 0x1, !P3 ;  /* 0x000000013200780c */ /* 0x040fe20005f81670 */
[-C--:B------:R-:W-:Y:S02]  /*32e0*/  @!P0 IMAD R47, R47, R22.reuse, RZ ;  /* 0x000000162f2f8224 */ /* 0x080fe400078e02ff */
[----:B------:R-:W-:Y:S01]  /*32f0*/  @!P5 STG.E.U8 desc[UR36][R6.64+0x9], R45 ;  /* 0x0000092d0600d986 */ /* 0x000fe2000c101124 */
[----:B------:R-:W-:Y:S01]  /*3300*/  ISETP.LT.OR P5, PT, R50, 0x1, !P2 ;  /* 0x000000013200780c */ /* 0x000fe200057a1670 */
[----:B0-----:R-:W-:Y:S01]  /*3310*/  @!P1 IMAD R3, R46, R22, RZ ;  /* 0x000000162e039224 */ /* 0x001fe200078e02ff */
[----:B------:R-:W-:Y:S01]  /*3320*/  ISETP.LT.OR P2, PT, R50, 0x9, !P2 ;  /* 0x000000093200780c */ /* 0x000fe20005741670 */
[----:B------:R-:W-:Y:S01]  /*3330*/  @!P0 STG.E.U8 desc[UR36][R4.64+0x9], R47 ;  /* 0x0000092f04008986 */ /* 0x000fe2000c101124 */
[----:B------:R-:W-:-:S03]  /*3340*/  ISETP.GE.AND P0, PT, R54, 0x1a, PT ;  /* 0x0000001a3600780c */ /* 0x000fc60003f06270 */
[----:B------:R0:W-:Y:S01]  /*3350*/  @!P1 STG.E.U8 desc[UR36][R4.64+0x8], R3 ;  /* 0x0000080304009986 */ /* 0x0001e2000c101124 */
[----:B------:R-:W-:Y:S01]  /*3360*/  ISETP.LT.OR P1, PT, R50, 0x9, !P3 ;  /* 0x000000093200780c */ /* 0x000fe20005f21670 */
[----:B-1----:R-:W-:Y:S01]  /*3370*/  @!P4 IMAD R9, R32, R22, RZ ;  /* 0x000000162009c224 */ /* 0x002fe200078e02ff */
[----:B------:R-:W-:-:S03]  /*3380*/  ISETP.GE.AND P3, PT, R54, 0x19, PT ;  /* 0x000000193600780c */ /* 0x000fc60003f66270 */
[-C--:B------:R-:W-:Y:S01]  /*3390*/  @!P5 IMAD R33, R33, R22.reuse, RZ ;  /* 0x000000162121d224 */ /* 0x080fe200078e02ff */
[----:B------:R-:W-:Y:S01]  /*33a0*/  @!P4 STG.E.U8 desc[UR36][R6.64+0x10], R9 ;  /* 0x000010090600c986 */ /* 0x000fe2000c101124 */
[C---:B------:R-:W-:Y:S01]  /*33b0*/  ISETP.LT.OR P4, PT, R50.reuse, 0x1, !P3 ;  /* 0x000000013200780c */ /* 0x040fe20005f81670 */
[-C--:B------:R-:W-:Y:S01]  /*33c0*/  @!P2 IMAD R35, R35, R22.reuse, RZ ;  /* 0x000000162323a224 */ /* 0x080fe200078e02ff */
[C---:B------:R-:W-:Y:S01]  /*33d0*/  ISETP.LT.OR P3, PT, R50.reuse, 0x9, !P3 ;  /* 0x000000093200780c */ /* 0x040fe20005f61670 */
[----:B------:R-:W-:Y:S01]  /*33e0*/  @!P5 STG.E.U8 desc[UR36][R6.64+0x11], R33 ;  /* 0x000011210600d986 */ /* 0x000fe2000c101124 */
[----:B------:R-:W-:Y:S02]  /*33f0*/  ISETP.LT.OR P5, PT, R50, 0x1, !P0 ;  /* 0x000000013200780c */ /* 0x000fe400047a1670 */
[----:B0-----:R-:W-:Y:S01]  /*3400*/  @!P1 IMAD R3, R34, R22, RZ ;  /* 0x0000001622039224 */ /* 0x001fe200078e02ff */
[----:B------:R-:W-:Y:S01]  /*3410*/  @!P2 STG.E.U8 desc[UR36][R4.64+0x11], R35 ;  /* 0x000011230400a986 */ /* 0x000fe2000c101124 */
[----:B------:R-:W-:-:S02]  /*3420*/  ISETP.GE.AND P2, PT, R54, 0x21, PT ;  /* 0x000000213600780c */ /* 0x000fc40003f46270 */
[----:B------:R-:W-:Y:S01]  /*3430*/  ISETP.LT.OR P0, PT, R50, 0x9, !P0 ;  /* 0x000000093200780c */ /* 0x000fe20004701670 */
[----:B------:R0:W-:Y:S01]  /*3440*/  @!P1 STG.E.U8 desc[UR36][R4.64+0x10], R3 ;  /* 0x0000100304009986 */ /* 0x0001e2000c101124 */
[----:B------:R-:W-:Y:S01]  /*3450*/  ISETP.GE.AND P1, PT, R54, 0x22, PT ;  /* 0x000000223600780c */ /* 0x000fe20003f26270 */
[----:B------:R-:W-:-:S04]  /*3460*/  @!P4 IMAD R11, R36, R22, RZ ;  /* 0x00000016240bc224 */ /* 0x000fc800078e02ff */
[-C--:B------:R-:W-:Y:S01]  /*3470*/  @!P5 IMAD R37, R37, R22.reuse, RZ ;  /* 0x000000162525d224 */ /* 0x080fe200078e02ff */
[----:B------:R-:W-:Y:S01]  /*3480*/  @!P4 STG.E.U8 desc[UR36][R6.64+0x18], R11 ;  /* 0x0000180b0600c986 */ /* 0x000fe2000c101124 */
[C---:B------:R-:W-:Y:S02]  /*3490*/  ISETP.LT.OR P4, PT, R50.reuse, 0x1, !P2 ;  /* 0x000000013200780c */ /* 0x040fe40005781670 */
[C---:B------:R-:W-:Y:S01]  /*34a0*/  ISETP.LT.OR P2, PT, R50.reuse, 0x9, !P2 ;  /* 0x000000093200780c */ /* 0x040fe20005741670 */
[----:B------:R-:W-:Y:S01]  /*34b0*/  @!P5 STG.E.U8 desc[UR36][R6.64+0x19], R37 ;  /* 0x000019250600d986 */ /* 0x000fe2000c101124 */
[----:B------:R-:W-:Y:S01]  /*34c0*/  ISETP.LT.OR P5, PT, R50, 0x1, !P1 ;  /* 0x000000013200780c */ /* 0x000fe20004fa1670 */
[-C--:B0-----:R-:W-:Y:S01]  /*34d0*/  @!P3 IMAD R3, R38, R22.reuse, RZ ;  /* 0x000000162603b224 */ /* 0x081fe200078e02ff */
[----:B------:R-:W-:Y:S01]  /*34e0*/  ISETP.LT.OR P1, PT, R50, 0x9, !P1 ;  /* 0x000000093200780c */ /* 0x000fe20004f21670 */
[----:B------:R-:W-:-:S03]  /*34f0*/  @!P0 IMAD R39, R39, R22, RZ ;  /* 0x0000001627278224 */ /* 0x000fc600078e02ff */
[----:B------:R0:W-:Y:S01]  /*3500*/  @!P3 STG.E.U8 desc[UR36][R4.64+0x18], R3 ;  /* 0x000018030400b986 */ /* 0x0001e2000c101124 */
[----:B------:R-:W-:Y:S02]  /*3510*/  ISETP.GE.AND P3, PT, R54, 0x2a, PT ;  /* 0x0000002a3600780c */ /* 0x000fe40003f66270 */
[-C--:B------:R-:W-:Y:S01]  /*3520*/  @!P4 IMAD R9, R24, R22.reuse, RZ ;  /* 0x000000161809c224 */ /* 0x080fe200078e02ff */
[----:B------:R-:W-:Y:S01]  /*3530*/  @!P0 STG.E.U8 desc[UR36][R4.64+0x19], R39 ;  /* 0x0000192704008986 */ /* 0x000fe2000c101124 */
[----:B------:R-:W-:Y:S02]  /*3540*/  ISETP.GE.AND P0, PT, R54, 0x29, PT ;  /* 0x000000293600780c */ /* 0x000fe40003f06270 */
[-C--:B------:R-:W-:Y:S01]  /*3550*/  @!P5 IMAD R25, R25, R22.reuse, RZ ;  /* 0x000000161919d224 */ /* 0x080fe200078e02ff */
[----:B------:R1:W-:Y:S01]  /*3560*/  @!P4 STG.E.U8 desc[UR36][R6.64+0x20], R9 ;  /* 0x000020090600c986 */ /* 0x0003e2000c101124 */
[C---:B------:R-:W-:Y:S01]  /*3570*/  ISETP.LT.OR P4, PT, R50.reuse, 0x1, !P0 ;  /* 0x000000013200780c */ /* 0x040fe20004781670 */
[-C--:B------:R-:W-:Y:S01]  /*3580*/  @!P1 IMAD R27, R27, R22.reuse, RZ ;  /* 0x000000161b1b9224 */ /* 0x080fe200078e02ff */
[C---:B------:R-:W-:Y:S01]  /*3590*/  ISETP.LT.OR P0, PT, R50.reuse, 0x9, !P0 ;  /* 0x000000093200780c */ /* 0x040fe20004701670 */
[----:B------:R2:W-:Y:S01]  /*35a0*/  @!P5 STG.E.U8 desc[UR36][R6.64+0x21], R25 ;  /* 0x000021190600d986 */ /* 0x0005e2000c101124 */
[----:B------:R-:W-:Y:S01]  /*35b0*/  ISETP.LT.OR P5, PT, R50, 0x1, !P3 ;  /* 0x000000013200780c */ /* 0x000fe20005fa1670 */
[-C--:B0-----:R-:W-:Y:S01]  /*35c0*/  @!P2 IMAD R3, R26, R22.reuse, RZ ;  /* 0x000000161a03a224 */ /* 0x081fe200078e02ff */
[----:B------:R-:W-:Y:S01]  /*35d0*/  ISETP.LT.OR P3, PT, R50, 0x9, !P3 ;  /* 0x000000093200780c */ /* 0x000fe20005f61670 */
[----:B------:R2:W-:Y:S04]  /*35e0*/  @!P1 STG.E.U8 desc[UR36][R4.64+0x21], R27 ;  /* 0x0000211b04009986 */ /* 0x0005e8000c101124 */
[----:B------:R2:W-:Y:S02]  /*35f0*/  @!P2 STG.E.U8 desc[UR36][R4.64+0x20], R3 ;  /* 0x000020030400a986 */ /* 0x0005e4000c101124 */
[----:B------:R-:W-:-:S02]  /*3600*/  @!P4 IMAD R11, R28, R22, RZ ;  /* 0x000000161c0bc224 */ /* 0x000fc400078e02ff */
[-C--:B-1----:R-:W-:Y:S02]  /*3610*/  @!P0 IMAD R9, R30, R22.reuse, RZ ;  /* 0x000000161e098224 */ /* 0x082fe400078e02ff */
[-C--:B------:R-:W-:Y:S01]  /*3620*/  @!P5 IMAD R29, R29, R22.reuse, RZ ;  /* 0x000000161d1dd224 */ /* 0x080fe200078e02ff */
[----:B------:R2:W-:Y:S01]  /*3630*/  @!P4 STG.E.U8 desc[UR36][R6.64+0x28], R11 ;  /* 0x0000280b0600c986 */ /* 0x0005e2000c101124 */
[----:B------:R-:W-:-:S03]  /*3640*/  @!P3 IMAD R31, R31, R22, RZ ;  /* 0x000000161f1fb224 */ /* 0x000fc600078e02ff */
[----:B------:R2:W-:Y:S04]  /*3650*/  @!P5 STG.E.U8 desc[UR36][R6.64+0x29], R29 ;  /* 0x0000291d0600d986 */ /* 0x0005e8000c101124 */
[----:B------:R2:W-:Y:S04]  /*3660*/  @!P0 STG.E.U8 desc[UR36][R4.64+0x28], R9 ;  /* 0x0000280904008986 */ /* 0x0005e8000c101124 */
[----:B------:R2:W-:Y:S02]  /*3670*/  @!P3 STG.E.U8 desc[UR36][R4.64+0x29], R31 ;  /* 0x0000291f0400b986 */ /* 0x0005e4000c101124 */
.L_x_79:
[----:B------:R-:W-:Y:S05]  /*3680*/  BSYNC B0 ;  /* 0x0000000000007941 */ /* 0x000fea0003800000 */
.L_x_29:
[----:B------:R-:W-:Y:S01]  /*3690*/  ULDC UR4, c[0x0][0xc] ;  /* 0x0000030000047ab9 */ /* 0x000fe20000000800 */
[----:B------:R-:W-:Y:S01]  /*36a0*/  ULDC UR5, c[0x0][0x10] ;  /* 0x0000040000057ab9 */ /* 0x000fe20000000800 */
[----:B-12---:R-:W1:Y:S01]  /*36b0*/  LDC R3, c[0x0][0x14] ;  /* 0x00000500ff037b82 */ /* 0x006e620000000800 */
[----:B------:R-:W-:Y:S01]  /*36c0*/  UIMAD.WIDE.U32 UR4, UR4, UR5, URZ ;  /* 0x00000005040472a5 */ /* 0x000fe2000f8e003f */
[----:B------:R-:W-:Y:S01]  /*36d0*/  PRMT R0, RZ, 0x7610, R0 ;  /* 0x00007610ff007816 */ /* 0x000fe20000000000 */
[----:B------:R-:W-:Y:S02]  /*36e0*/  IMAD.MOV.U32 R50, RZ, RZ, -0x1 ;  /* 0xffffffffff327424 */ /* 0x000fe400078e00ff */
[----:B------:R-:W-:Y:S02]  /*36f0*/  IMAD.MOV.U32 R51, RZ, RZ, -0x1 ;  /* 0xffffffffff337424 */ /* 0x000fe400078e00ff */
[----:B-1----:R-:W-:-:S04]  /*3700*/  IMAD.WIDE.U32 R16, R3, UR4, R16 ;  /* 0x0000000403107c25 */ /* 0x002fc8000f8e0010 */
[----:B------:R-:W-:Y:S01]  /*3710*/  IMAD R3, R3, UR5, RZ ;  /* 0x0000000503037c24 */ /* 0x000fe2000f8e02ff */
[----:B------:R-:W-:Y:S02]  /*3720*/  ULDC.64 UR4, c[0x0][0x650] ;  /* 0x0001940000047ab9 */ /* 0x000fe40000000a00 */
[----:B------:R-:W-:Y:S01]  /*3730*/  ISETP.GE.U32.AND P0, PT, R16, UR4, PT ;  /* 0x0000000410007c0c */ /* 0x000fe2000bf06070 */
[----:B------:R-:W-:-:S05]  /*3740*/  IMAD.IADD R17, R17, 0x1, R3 ;  /* 0x0000000111117824 */ /* 0x000fca00078e0203 */
[----:B------:R-:W-:-:S13]  /*3750*/  ISETP.GE.U32.AND.EX P0, PT, R17, UR5, PT, P0 ;  /* 0x0000000511007c0c */ /* 0x000fda000bf06100 */
[----:B------:R-:W-:Y:S05]  /*3760*/  @P0 BRA `(.L_x_80) ;  /* 0x0000000400640947 */ /* 0x000fea0003800000 */
[----:B------:R-:W1:Y:S01]  /*3770*/  S2R R12, SR_CTAID.X ;  /* 0x00000000000c7919 */ /* 0x000e620000002500 */
[----:B------:R-:W2:Y:S01]  /*3780*/  LDC.64 R10, c[0x0][0x628] ;  /* 0x00018a00ff0a7b82 */ /* 0x000ea20000000a00 */
[----:B------:R-:W-:Y:S01]  /*3790*/  ULDC UR4, c[0x0][0x150] ;  /* 0x0000540000047ab9 */ /* 0x000fe20000000800 */
[----:B------:R-:W-:Y:S01]  /*37a0*/  IMAD.MOV.U32 R8, RZ, RZ, R16 ;  /* 0x000000ffff087224 */ /* 0x000fe200078e0010 */
[----:B------:R-:W4:Y:S01]  /*37b0*/  S2R R24, SR_CTAID.Y ;  /* 0x0000000000187919 */ /* 0x000f220000002600 */
[----:B------:R-:W-:-:S04]  /*37c0*/  IMAD.MOV.U32 R9, RZ, RZ, R17 ;  /* 0x000000ffff097224 */ /* 0x000fc800078e0011 */
[----:B------:R-:W0:Y:S08]  /*37d0*/  LDC R21, c[0x0][0x144] ;  /* 0x00005100ff157b82 */ /* 0x000e300000000800 */
[----:B------:R-:W0:Y:S08]  /*37e0*/  LDC R0, c[0x0][0x630] ;  /* 0x00018c00ff007b82 */ /* 0x000e300000000800 */
[----:B------:R-:W0:Y:S01]  /*37f0*/  LDC.64 R14, c[0x0][0x620] ;  /* 0x00018800ff0e7b82 */ /* 0x000e220000000a00 */
[----:B--2---:R-:W-:-:S04]  /*3800*/  ISETP.NE.U32.AND P0, PT, R10, RZ, PT ;  /* 0x000000ff0a00720c */ /* 0x004fc80003f05070 */
[----:B------:R-:W-:Y:S02]  /*3810*/  ISETP.NE.AND.EX P0, PT, R11, RZ, PT, P0 ;  /* 0x000000ff0b00720c */ /* 0x000fe40003f05300 */
[----:B-1----:R-:W-:-:S05]  /*3820*/  I2FP.F32.U32 R3, R12 ;  /* 0x0000000c00037245 */ /* 0x002fca0000201000 */
[----:B------:R-:W-:-:S04]  /*3830*/  FMUL R3, R3, UR4 ;  /* 0x0000000403037c20 */ /* 0x000fc80008400000 */
[----:B------:R1:W2:Y:S02]  /*3840*/  F2I.U32.TRUNC.NTZ R20, R3 ;  /* 0x0000000300147305 */ /* 0x0002a4000020f000 */
[----:B----4-:R-:W-:Y:S05]  /*3850*/  @!P0 BRA `(.L_x_81) ;  /* 0x0000000000288947 */ /* 0x010fea0003800000 */
[----:B-1----:R-:W1:Y:S02]  /*3860*/  LDC R3, c[0x0][0x634] ;  /* 0x00018d00ff037b82 */ /* 0x002e640000000800 */
[----:B-1----:R-:W-:-:S05]  /*3870*/  IADD3 R3, P0, R16, R3, RZ ;  /* 0x0000000310037210 */ /* 0x002fca0007f1e0ff */
[----:B------:R-:W-:-:S04]  /*3880*/  IMAD.X R13, RZ, RZ, R17, P0 ;  /* 0x000000ffff0d7224 */ /* 0x000fc800000e0611 */
[----:B0--3--:R-:W-:-:S04]  /*3890*/  IMAD.WIDE.U32 R4, R13, R10, RZ ;  /* 0x0000000a0d047225 */ /* 0x009fc800078e00ff */
[----:B------:R-:W-:-:S04]  /*38a0*/  IMAD.WIDE.U32 R6, P0, R3, R11, R4 ;  /* 0x0000000b03067225 */ /* 0x000fc80007800004 */
[----:B------:R-:W-:-:S04]  /*38b0*/  IMAD.WIDE.U32 R4, R3, R10, RZ ;  /* 0x0000000a03047225 */ /* 0x000fc800078e00ff */
[----:B------:R-:W-:Y:S01]  /*38c0*/  IMAD.X R9, RZ, RZ, RZ, P0 ;  /* 0x000000ffff097224 */ /* 0x000fe200000e06ff */
[----:B------:R-:W-:Y:S01]  /*38d0*/  IADD3 RZ, P0, R5, R6, RZ ;  /* 0x0000000605ff7210 */ /* 0x000fe20007f1e0ff */
[----:B------:R-:W-:-:S04]  /*38e0*/  IMAD.MOV.U32 R8, RZ, RZ, R7 ;  /* 0x000000ffff087224 */ /* 0x000fc800078e0007 */
[----:B------:R-:W-:-:S08]  /*38f0*/  IMAD.WIDE.U32.X R8, R13, R11, R8, P0 ;  /* 0x0000000b0d087225 */ /* 0x000fd000000e0408 */
.L_x_81:
[----:B------:R-:W4:Y:S01]  /*3900*/  LDC.64 R30, c[0x0][0x640] ;  /* 0x00019000ff1e7b82 */ /* 0x000f220000000a00 */
[-CC-:B0-----:R-:W-:Y:S01]  /*3910*/  SHF.R.U64 R51, R8, R0.reuse, R9.reuse ;  /* 0x0000000008337219 */ /* 0x181fe20000001209 */
[----:B--2---:R-:W-:Y:S01]  /*3920*/  IMAD.MOV R20, RZ, RZ, -R20 ;  /* 0x000000ffff147224 */ /* 0x004fe200078e0a14 */
[----:B------:R-:W-:Y:S01]  /*3930*/  SHF.R.U32.HI R0, RZ, R0, R9 ;  /* 0x00000000ff007219 */ /* 0x000fe20000011609 */
[----:B------:R-:W-:Y:S01]  /*3940*/  ULDC UR4, c[0x0][0x154] ;  /* 0x0000550000047ab9 */ /* 0x000fe20000000800 */
[----:B-1----:R-:W-:Y:S01]  /*3950*/  IADD3 R3, P0, RZ, -R51, RZ ;  /* 0x80000033ff037210 */ /* 0x002fe20007f1e0ff */
[----:B------:R-:W-:Y:S02]  /*3960*/  IMAD R26, R21, R20, R12 ;  /* 0x00000014151a7224 */ /* 0x000fe400078e020c */
[----:B------:R-:W0:Y:S01]  /*3970*/  LDC R6, c[0x0][0x618] ;  /* 0x00018600ff067b82 */ /* 0x000e220000000800 */
[----:B------:R-:W-:Y:S02]  /*3980*/  IMAD.MOV.U32 R7, RZ, RZ, 0x1 ;  /* 0x00000001ff077424 */ /* 0x000fe400078e00ff */
[----:B---3--:R-:W-:-:S04]  /*3990*/  IMAD.X R5, RZ, RZ, ~R0, P0 ;  /* 0x000000ffff057224 */ /* 0x008fc800000e0e00 */
[-C--:B------:R-:W-:Y:S01]  /*39a0*/  IMAD R0, R5, R14.reuse, RZ ;  /* 0x0000000e05007224 */ /* 0x080fe200078e02ff */
[----:B------:R-:W1:Y:S01]  /*39b0*/  LDC R8, c[0x0][0x608] ;  /* 0x00018200ff087b82 */ /* 0x000e620000000800 */
[----:B------:R-:W-:-:S04]  /*39c0*/  IMAD.WIDE.U32 R4, R3, R14, R16 ;  /* 0x0000000e03047225 */ /* 0x000fc800078e0010 */
[----:B------:R-:W-:Y:S01]  /*39d0*/  IMAD R3, R3, R15, R0 ;  /* 0x0000000f03037224 */ /* 0x000fe200078e0200 */
[----:B------:R-:W-:Y:S02]  /*39e0*/  I2FP.F32.U32 R0, R24 ;  /* 0x0000001800007245 */ /* 0x000fe40000201000 */
[----:B------:R-:W2:Y:S01]  /*39f0*/  LDC R28, c[0x0][0x658] ;  /* 0x00019600ff1c7b82 */ /* 0x000ea20000000800 */
[----:B------:R-:W-:Y:S01]  /*3a00*/  IMAD.IADD R3, R5, 0x1, R3 ;  /* 0x0000000105037824 */ /* 0x000fe200078e0203 */
[----:B----4-:R-:W-:Y:S01]  /*3a10*/  ISETP.NE.U32.AND P0, PT, R30, RZ, PT ;  /* 0x000000ff1e00720c */ /* 0x010fe20003f05070 */
[----:B------:R-:W-:Y:S01]  /*3a20*/  FMUL R0, R0, UR4 ;  /* 0x0000000400007c20 */ /* 0x000fe20008400000 */
[----:B------:R-:W-:Y:S02]  /*3a30*/  IMAD.MOV.U32 R5, RZ, RZ, -0x1 ;  /* 0xffffffffff057424 */ /* 0x000fe400078e00ff */
[----:B------:R-:W-:Y:S01]  /*3a40*/  ISETP.NE.AND.EX P0, PT, R31, RZ, PT, P0 ;  /* 0x000000ff1f00720c */ /* 0x000fe20003f05300 */
[----:B------:R3:W4:Y:S01]  /*3a50*/  F2I.U32.TRUNC.NTZ R13, R0 ;  /* 0x00000000000d7305 */ /* 0x000722000020f000 */
[----:B------:R-:W3:Y:S01]  /*3a60*/  LDC R15, c[0x0][0x148] ;  /* 0x00005200ff0f7b82 */ /* 0x000ee20000000800 */
[----:B0-----:R-:W-:-:S02]  /*3a70*/  SHF.R.U64 R12, R4, R6, R3 ;  /* 0x00000006040c7219 */ /* 0x001fc40000001203 */
[----:B------:R-:W-:-:S05]  /*3a80*/  SHF.R.U32.HI R3, RZ, R6, R3 ;  /* 0x00000006ff037219 */ /* 0x000fca0000011603 */
[----:B------:R-:W0:Y:S01]  /*3a90*/  LDC R20, c[0x0][0x600] ;  /* 0x00018000ff147b82 */ /* 0x000e220000000800 */
[-CC-:B-1----:R-:W-:Y:S02]  /*3aa0*/  SHF.R.U64 R10, R12, R8.reuse, R3.reuse ;  /* 0x000000080c0a7219 */ /* 0x182fe40000001203 */
[----:B------:R-:W-:-:S05]  /*3ab0*/  SHF.R.U32.HI R3, RZ, R8, R3 ;  /* 0x00000008ff037219 */ /* 0x000fca0000011603 */
[----:B------:R-:W1:Y:S01]  /*3ac0*/  LDC R21, c[0x0][0x648] ;  /* 0x00019200ff157b82 */ /* 0x000e620000000800 */
[-C--:B--2---:R-:W-:Y:S02]  /*3ad0*/  SHF.L.U32 R4, R5, R28.reuse, RZ ;  /* 0x0000001c05047219 */ /* 0x084fe400000006ff */
[-CC-:B------:R-:W-:Y:S02]  /*3ae0*/  SHF.R.U64 R14, R10, R28.reuse, R3.reuse ;  /* 0x0000001c0a0e7219 */ /* 0x180fe40000001203 */
[----:B------:R-:W-:Y:S02]  /*3af0*/  SHF.R.U32.HI R5, RZ, R28, R3 ;  /* 0x0000001cff057219 */ /* 0x000fe40000011603 */
[----:B------:R-:W-:Y:S01]  /*3b00*/  LOP3.LUT R49, RZ, R4, RZ, 0x33, !PT ;  /* 0x00000004ff317212 */ /* 0x000fe200078e33ff */
[----:B------:R-:W2:Y:S01]  /*3b10*/  LDC R25, c[0x0][0x638] ;  /* 0x00018e00ff197b82 */ /* 0x000ea20000000800 */
[----:B------:R-:W-:Y:S01]  /*3b20*/  SHF.L.U32 R28, R7, R28, RZ ;  /* 0x0000001c071c7219 */ /* 0x000fe200000006ff */
[----:B------:R-:W-:-:S06]  /*3b30*/  IMAD.MOV.U32 R4, RZ, RZ, R14 ;  /* 0x000000ffff047224 */ /* 0x000fcc00078e000e */
[----:B------:R-:W0:Y:S01]  /*3b40*/  LDC R27, c[0x0][0x610] ;  /* 0x00018400ff1b7b82 */ /* 0x000e220000000800 */
[----:B----4-:R-:W-:Y:S05]  /*3b50*/  @!P0 BRA `(.L_x_82) ;  /* 0x0000000000288947 */ /* 0x010fea0003800000 */
[----:B------:R-:W4:Y:S02]  /*3b60*/  LDC R3, c[0x0][0x64c] ;  /* 0x00019300ff037b82 */ /* 0x000f240000000800 */
[----:B----4-:R-:W-:-:S05]  /*3b70*/  IADD3 R3, P0, R14, R3, RZ ;  /* 0x000000030e037210 */ /* 0x010fca0007f1e0ff */
        /* <DEDUP_REMOVED lines=8> */
.L_x_82:
[----:B------:R-:W-:Y:S01]  /*3c00*/  ISETP.NE.AND P0, PT, R2, 0x1, PT ;  /* 0x000000010200780c */ /* 0x000fe20003f05270 */
[----:B------:R-:W-:Y:S01]  /*3c10*/  IMAD.MOV R13, RZ, RZ, -R13 ;  /* 0x000000ffff0d7224 */ /* 0x000fe200078e0a0d */
[----:B-1-3--:R-:W-:Y:S01]  /*3c20*/  SHF.R.U64 R0, R4, R21, R5 ;  /* 0x0000001504007219 */ /* 0x00afe20000001205 */
[----:B0-----:R-:W-:Y:S01]  /*3c30*/  VIADD R5, R20, 0xffffffff ;  /* 0xffffffff14057836 */ /* 0x001fe20000000000 */
[----:B------:R-:W-:-:S03]  /*3c40*/  LOP3.LUT R49, R10, R49, RZ, 0xc0, !PT ;  /* 0x000000310a317212 */ /* 0x000fc600078ec0ff */
[----:B------:R-:W-:Y:S01]  /*3c50*/  IMAD.MOV R3, RZ, RZ, -R0 ;  /* 0x000000ffff037224 */ /* 0x000fe200078e0a00 */
[----:B------:R-:W-:Y:S01]  /*3c60*/  LOP3.LUT R5, R12, R5, RZ, 0xc0, !PT ;  /* 0x000000050c057212 */ /* 0x000fe200078ec0ff */
[----:B------:R-:W-:Y:S02]  /*3c70*/  IMAD R49, R28, R0, R49 ;  /* 0x000000001c317224 */ /* 0x000fe400078e0231 */
[----:B--2---:R-:W-:Y:S02]  /*3c80*/  IMAD R0, R3, R25, R14 ;  /* 0x0000001903007224 */ /* 0x004fe400078e020e */
[----:B------:R-:W-:Y:S02]  /*3c90*/  @P0 IMAD R26, R15, R13, R24 ;  /* 0x0000000d0f1a0224 */ /* 0x000fe400078e0218 */
[----:B------:R-:W-:Y:S02]  /*3ca0*/  IMAD R4, R0, R20, R5 ;  /* 0x0000001400047224 */ /* 0x000fe400078e0205 */
[----:B------:R-:W-:-:S02]  /*3cb0*/  IMAD R49, R49, R27, R26 ;  /* 0x0000001b31317224 */ /* 0x000fc400078e021a */
[----:B------:R-:W-:-:S03]  /*3cc0*/  IMAD.MOV.U32 R3, RZ, RZ, 0x1 ;  /* 0x00000001ff037424 */ /* 0x000fc600078e00ff */
[----:B------:R-:W-:Y:S02]  /*3cd0*/  SEL R50, R4, R49, !P0 ;  /* 0x0000003104327207 */ /* 0x000fe40004000000 */
[----:B------:R-:W-:Y:S02]  /*3ce0*/  PRMT R0, R3, 0x7610, R0 ;  /* 0x0000761003007816 */ /* 0x000fe40000000000 */
[----:B------:R-:W-:-:S07]  /*3cf0*/  SEL R49, R49, R4, !P0 ;  /* 0x0000000431317207 */ /* 0x000fce0004000000 */
.L_x_80:
[----:B------:R-:W-:-:S13]  /*3d00*/  LOP3.LUT P0, RZ, R0, 0xff, RZ, 0xc0, !PT ;  /* 0x000000ff00ff7812 */ /* 0x000fda000780c0ff */
[----:B------:R-:W-:Y:S05]  /*3d10*/  @P0 BRA `(.L_x_83) ;  /* 0xffffffd4000c0947 */ /* 0x000fea000383ffff */
[----:B------:R-:W-:Y:S05]  /*3d20*/  EXIT ;  /* 0x000000000000794d */ /* 0x000fea0003800000 */
.L_x_4:
[----:B0-----:R-:W-:Y:S01]  /*3d30*/  ULDC.64 UR4, c[0x0][0x650] ;  /* 0x0001940000047ab9 */ /* 0x001fe20000000a00 */
        /* <DEDUP_REMOVED lines=25> */
.L_x_85:
[--C-:B------:R-:W-:Y:S01]  /*3ed0*/  SHF.R.U64 R12, R10, R14, R11.reuse ;  /* 0x0000000e0a0c7219 */ /* 0x100fe2000000120b */
[----:B------:R-:W0:Y:S01]  /*3ee0*/  LDC R22, c[0x0][0x618] ;  /* 0x00018600ff167b82 */ /* 0x000e220000000800 */
[----:B------:R-:W-:Y:S01]  /*3ef0*/  I2FP.F32.U32 R6, R4 ;  /* 0x0000000400067245 */ /* 0x000fe20000201000 */
[----:B------:R-:W-:Y:S01]  /*3f00*/  ULDC UR4, c[0x0][0x150] ;  /* 0x0000540000047ab9 */ /* 0x000fe20000000800 */
[----:B------:R-:W-:Y:S02]  /*3f10*/  SHF.R.U32.HI R5, RZ, R14, R11 ;  /* 0x0000000eff057219 */ /* 0x000fe4000001160b */
[----:B------:R-:W-:Y:S01]  /*3f20*/  IADD3 R9, P0, RZ, -R12, RZ ;  /* 0x8000000cff097210 */ /* 0x000fe20007f1e0ff */
[----:B------:R-:W-:Y:S01]  /*3f30*/  FMUL R11, R6, UR4 ;  /* 0x00000004060b7c20 */ /* 0x000fe20008400000 */
[----:B------:R-:W-:Y:S01]  /*3f40*/  ULDC UR4, c[0x0][0x154] ;  /* 0x0000550000047ab9 */ /* 0x000fe20000000800 */
[----:B------:R-:W1:Y:S02]  /*3f50*/  LDC.64 R24, c[0x0][0x640] ;  /* 0x00019000ff187b82 */ /* 0x000e640000000a00 */
[----:B------:R-:W-:-:S02]  /*3f60*/  IMAD.X R5, RZ, RZ, ~R5, P0 ;  /* 0x000000ffff057224 */ /* 0x000fc400000e0e05 */
[----:B------:R-:W2:Y:S01]  /*3f70*/  F2I.U32.TRUNC.NTZ R11, R11 ;  /* 0x0000000b000b7305 */ /* 0x000ea2000020f000 */
[----:B------:R-:W-:-:S03]  /*3f80*/  IMAD.WIDE.U32 R6, R9, R20, R16 ;  /* 0x0000001409067225 */ /* 0x000fc600078e0010 */
[----:B------:R-:W3:Y:S01]  /*3f90*/  LDC R13, c[0x0][0x144] ;  /* 0x00005100ff0d7b82 */ /* 0x000ee20000000800 */
[----:B------:R-:W-:-:S04]  /*3fa0*/  IMAD R8, R5, R20, RZ ;  /* 0x0000001405087224 */ /* 0x000fc800078e02ff */
[----:B------:R-:W-:Y:S02]  /*3fb0*/  IMAD R5, R9, R21, R8 ;  /* 0x0000001509057224 */ /* 0x000fe400078e0208 */
[----:B------:R-:W-:Y:S01]  /*3fc0*/  IMAD.MOV.U32 R8, RZ, RZ, -0x1 ;  /* 0xffffffffff087424 */ /* 0x000fe200078e00ff */
[----:B------:R-:W4:Y:S01]  /*3fd0*/  LDC R14, c[0x0][0x608] ;  /* 0x00018200ff0e7b82 */ /* 0x000f220000000800 */
[----:B------:R-:W-:Y:S01]  /*3fe0*/  IMAD.IADD R5, R7, 0x1, R5 ;  /* 0x0000000107057824 */ /* 0x000fe200078e0205 */
[----:B------:R-:W-:-:S04]  /*3ff0*/  I2FP.F32.U32 R7, R3 ;  /* 0x0000000300077245 */ /* 0x000fc80000201000 */
[-C--:B0-----:R-:W-:Y:S01]  /*4000*/  SHF.R.U64 R10, R6, R22.reuse, R5 ;  /* 0x00000016060a7219 */ /* 0x081fe20000001205 */
[----:B--2---:R-:W-:Y:S01]  /*4010*/  IMAD.MOV R6, RZ, RZ, -R11 ;  /* 0x000000ffff067224 */ /* 0x004fe200078e0a0b */
[----:B------:R-:W0:Y:S01]  /*4020*/  LDC R9, c[0x0][0x658] ;  /* 0x00019600ff097b82 */ /* 0x000e220000000800 */
[----:B-1----:R-:W-:Y:S01]  /*4030*/  ISETP.NE.U32.AND P0, PT, R24, RZ, PT ;  /* 0x000000ff1800720c */ /* 0x002fe20003f05070 */
[----:B------:R-:W-:Y:S01]  /*4040*/  FMUL R7, R7, UR4 ;  /* 0x0000000407077c20 */ /* 0x000fe20008400000 */
[----:B------:R-:W-:Y:S02]  /*4050*/  SHF.R.U32.HI R5, RZ, R22, R5 ;  /* 0x00000016ff057219 */ /* 0x000fe40000011605 */
[----:B------:R-:W-:-:S03]  /*4060*/  ISETP.NE.AND.EX P0, PT, R25, RZ, PT, P0 ;  /* 0x000000ff1900720c */ /* 0x000fc60003f05300 */
[----:B------:R-:W1:Y:S01]  /*4070*/  LDC R20, c[0x0][0x148] ;  /* 0x00005200ff147b82 */ /* 0x000e620000000800 */
[----:B---3--:R-:W-:Y:S02]  /*4080*/  IMAD R23, R13, R6, R4 ;  /* 0x000000060d177224 */ /* 0x008fe400078e0204 */
[----:B------:R-:W-:-:S05]  /*4090*/  IMAD.MOV.U32 R6, RZ, RZ, 0x1 ;  /* 0x00000001ff067424 */ /* 0x000fca00078e00ff */
[----:B------:R-:W2:Y:S01]  /*40a0*/  LDC R21, c[0x0][0x600] ;  /* 0x00018000ff157b82 */ /* 0x000ea20000000800 */
[-CC-:B----4-:R-:W-:Y:S02]  /*40b0*/  SHF.R.U64 R13, R10, R14.reuse, R5.reuse ;  /* 0x0000000e0a0d7219 */ /* 0x190fe40000001205 */
[----:B------:R-:W-:Y:S02]  /*40c0*/  SHF.R.U32.HI R4, RZ, R14, R5 ;  /* 0x0000000eff047219 */ /* 0x000fe40000011605 */
[----:B------:R3:W4:Y:S03]  /*40d0*/  F2I.U32.TRUNC.NTZ R14, R7 ;  /* 0x00000007000e7305 */ /* 0x000726000020f000 */
[----:B------:R-:W1:Y:S01]  /*40e0*/  LDC R26, c[0x0][0x648] ;  /* 0x00019200ff1a7b82 */ /* 0x000e620000000800 */
[-C--:B0-----:R-:W-:Y:S02]  /*40f0*/  SHF.R.U64 R15, R13, R9.reuse, R4 ;  /* 0x000000090d0f7219 */ /* 0x081fe40000001204 */
[----:B------:R-:W-:-:S02]  /*4100*/  SHF.L.U32 R8, R8, R9, RZ ;  /* 0x0000000908087219 */ /* 0x000fc400000006ff */
[-C--:B------:R-:W-:Y:S01]  /*4110*/  SHF.R.U32.HI R5, RZ, R9.reuse, R4 ;  /* 0x00000009ff057219 */ /* 0x080fe20000011604 */
[----:B------:R-:W-:Y:S01]  /*4120*/  IMAD.MOV.U32 R4, RZ, RZ, R15 ;  /* 0x000000ffff047224 */ /* 0x000fe200078e000f */
[----:B------:R-:W-:Y:S01]  /*4130*/  SHF.L.U32 R22, R6, R9, RZ ;  /* 0x0000000906167219 */ /* 0x000fe200000006ff */
[----:B------:R-:W0:Y:S01]  /*4140*/  LDC R27, c[0x0][0x638] ;  /* 0x00018e00ff1b7b82 */ /* 0x000e220000000800 */
[----:B------:R-:W-:-:S07]  /*4150*/  LOP3.LUT R28, RZ, R8, RZ, 0x33, !PT ;  /* 0x00000008ff1c7212 */ /* 0x000fce00078e33ff */
        /* <DEDUP_REMOVED lines=12> */
.L_x_86:
[----:B------:R-:W-:Y:S01]  /*4220*/  ISETP.NE.AND P0, PT, R2, 0x1, PT ;  /* 0x000000010200780c */ /* 0x000fe20003f05270 */
[----:B--2---:R-:W-:Y:S01]  /*4230*/  VIADD R7, R21, 0xffffffff ;  /* 0xffffffff15077836 */ /* 0x004fe20000000000 */
[----:B-1----:R-:W-:Y:S01]  /*4240*/  SHF.R.U64 R5, R4, R26, R5 ;  /* 0x0000001a04057219 */ /* 0x002fe20000001205 */
[----:B------:R-:W-:Y:S01]  /*4250*/  IMAD.MOV R14, RZ, RZ, -R14 ;  /* 0x000000ffff0e7224 */ /* 0x000fe200078e0a0e */
[----:B------:R-:W-:Y:S01]  /*4260*/  LOP3.LUT R4, R13, R28, RZ, 0xc0, !PT ;  /* 0x0000001c0d047212 */ /* 0x000fe200078ec0ff */
[----:B------:R-:W-:Y:S01]  /*4270*/  IMAD.MOV.U32 R8, RZ, RZ, R12 ;  /* 0x000000ffff087224 */ /* 0x000fe200078e000c */
[----:B------:R-:W-:Y:S01]  /*4280*/  LOP3.LUT R10, R10, R7, RZ, 0xc0, !PT ;  /* 0x000000070a0a7212 */ /* 0x000fe200078ec0ff */
[----:B------:R-:W-:Y:S02]  /*4290*/  IMAD.MOV R6, RZ, RZ, -R5 ;  /* 0x000000ffff067224 */ /* 0x000fe400078e0a05 */
[----:B------:R-:W-:-:S04]  /*42a0*/  IMAD R4, R22, R5, R4 ;  /* 0x0000000516047224 */ /* 0x000fc800078e0204 */
[----:B------:R-:W-:Y:S02]  /*42b0*/  @P0 IMAD R23, R20, R14, R3 ;  /* 0x0000000e14170224 */ /* 0x000fe400078e0203 */
[----:B0-----:R-:W-:Y:S02]  /*42c0*/  IMAD R3, R6, R27, R15 ;  /* 0x0000001b06037224 */ /* 0x001fe400078e020f */
[----:B------:R-:W-:Y:S02]  /*42d0*/  IMAD R7, R4, R29, R23 ;  /* 0x0000001d04077224 */ /* 0x000fe400078e0217 */
[----:B------:R-:W-:Y:S02]  /*42e0*/  IMAD R4, R3, R21, R10 ;  /* 0x0000001503047224 */ /* 0x000fe400078e020a */
[----:B------:R-:W-:-:S03]  /*42f0*/  IMAD.MOV.U32 R6, RZ, RZ, 0x1 ;  /* 0x00000001ff067424 */ /* 0x000fc600078e00ff */
[----:B------:R-:W-:Y:S02]  /*4300*/  SEL R9, R4, R7, !P0 ;  /* 0x0000000704097207 */ /* 0x000fe40004000000 */
[----:B------:R-:W-:-:S07]  /*4310*/  SEL R7, R7, R4, !P0 ;  /* 0x0000000407077207 */ /* 0x000fce0004000000 */
.L_x_84:
[----:B------:R-:W-:-:S08]  /*4320*/  NOP ;  /* 0x0000000000007918 */ /* 0x000fd00000000000 */
[----:B------:R-:W0:-:S00]  /*4330*/  USETMAXREG.DEALLOC.CTAPOOL 0x28 ;  /* 0x00000028000079c8 */ /* 0x000e0000080e0500 */
[----:B0-----:R-:W-:-:S13]  /*4340*/  ISETP.NE.AND P0, PT, R0, RZ, PT ;  /* 0x000000ff0000720c */ /* 0x001fda0003f05270 */
[----:B------:R-:W-:Y:S05]  /*4350*/  @P0 EXIT ;  /* 0x000000000000094d */ /* 0x000fea0003800000 */
[----:B------:R-:W-:Y:S01]  /*4360*/  LOP3.LUT P0, RZ, R6, 0xff, RZ, 0xc0, !PT ;  /* 0x000000ff06ff7812 */ /* 0x000fe2000780c0ff */
[----:B------:R-:W-:Y:S02]  /*4370*/  IMAD.MOV.U32 R0, RZ, RZ, 0x1 ;  /* 0x00000001ff007424 */ /* 0x000fe400078e00ff */
[----:B------:R-:W-:-:S10]  /*4380*/  IMAD.MOV.U32 R12, RZ, RZ, RZ ;  /* 0x000000ffff0c7224 */ /* 0x000fd400078e00ff */
[----:B------:R-:W-:Y:S05]  /*4390*/  @!P0 BRA `(.L_x_87) ;  /* 0x0000000c00308947 */ /* 0x000fea0003800000 */
[----:B------:R-:W0:Y:S01]  /*43a0*/  LDC R0, c[0x0][0x28c] ;  /* 0x0000a300ff007b82 */ /* 0x000e220000000800 */
[----:B------:R-:W-:Y:S01]  /*43b0*/  ULDC UR5, c[0x0][0x600] ;  /* 0x0001800000057ab9 */ /* 0x000fe20000000800 */
[----:B------:R-:W-:Y:S01]  /*43c0*/  ULDC UR4, c[0x0][0xc] ;  /* 0x0000030000047ab9 */ /* 0x000fe20000000800 */
[----:B------:R-:W-:Y:S01]  /*43d0*/  UIADD3 UR16, UR5, -0x1, URZ ;  /* 0xffffffff05107890 */ /* 0x000fe2000fffe03f */
[C---:B------:R-:W-:Y:S01]  /*43e0*/  LOP3.LUT P2, RZ, R18.reuse, 0x7f, RZ, 0xc0, !PT ;  /* 0x0000007f12ff7812 */ /* 0x040fe2000784c0ff */
[----:B------:R-:W-:Y:S01]  /*43f0*/  ULDC UR6, c[0x0][0x658] ;  /* 0x0001960000067ab9 */ /* 0x000fe20000000800 */
[----:B------:R-:W-:Y:S01]  /*4400*/  ULDC UR5, c[0x0][0x10] ;  /* 0x0000040000057ab9 */ /* 0x000fe20000000800 */
[----:B------:R-:W-:Y:S01]  /*4410*/  UMOV UR7, 0xffffffff ;  /* 0xffffffff00077882 */ /* 0x000fe20000000000 */
[----:B------:R-:W-:Y:S01]  /*4420*/  UMOV UR8, 0x1 ;  /* 0x0000000100087882 */ /* 0x000fe20000000000 */
[----:B------:R-:W-:Y:S01]  /*4430*/  UIMAD.WIDE.U32 UR4, UR4, UR5, URZ ;  /* 0x00000005040472a5 */ /* 0x000fe2000f8e003f */
[----:B------:R-:W-:Y:S01]  /*4440*/  LOP3.LUT P0, RZ, R18, 0x1f, RZ, 0xc0, !PT ;  /* 0x0000001f12ff7812 */ /* 0x000fe2000780c0ff */
[----:B------:R-:W-:Y:S01]  /*4450*/  USHF.L.U32 UR7, UR7, UR6, URZ ;  /* 0x0000000607077299 */ /* 0x000fe2000800063f */
[----:B------:R-:W-:Y:S01]  /*4460*/  BSSY B0, `(.L_x_87) ;  /* 0x00000bf000007945 */ /* 0x000fe20003800000 */
[----:B------:R-:W-:Y:S01]  /*4470*/  USHF.L.U32 UR18, UR8, UR6, URZ ;  /* 0x0000000608127299 */ /* 0x000fe2000800063f */
[----:B------:R-:W-:Y:S01]  /*4480*/  IMAD.MOV.U32 R13, RZ, RZ, 0x1 ;  /* 0x00000001ff0d7424 */ /* 0x000fe200078e00ff */
[----:B------:R-:W-:Y:S01]  /*4490*/  LOP3.LUT R11, R19, 0x2, RZ, 0xfc, !PT ;  /* 0x00000002130b7812 */ /* 0x000fe200078efcff */
[----:B------:R-:W-:Y:S01]  /*44a0*/  ULDC UR6, c[0x0][0x14] ;  /* 0x0000050000067ab9 */ /* 0x000fe20000000800 */
[----:B------:R-:W-:Y:S01]  /*44b0*/  PLOP3.LUT P0, PT, P0, P2, PT, 0x8a, 0x0 ;  /* 0x000000000000781c */ /* 0x000fe20000705172 */
[----:B------:R-:W-:Y:S01]  /*44c0*/  UIMAD.WIDE.U32 UR20, UR4, UR6, URZ ;  /* 0x00000006041472a5 */ /* 0x000fe2000f8e003f */
[----:B------:R-:W-:Y:S01]  /*44d0*/  IMAD.MOV.U32 R12, RZ, RZ, RZ ;  /* 0x000000ffff0c7224 */ /* 0x000fe200078e00ff */
[----:B------:R-:W-:-:S02]  /*44e0*/  UIMAD UR13, UR5, UR6, URZ ;  /* 0x00000006050d72a4 */ /* 0x000fc4000f8e023f */
[----:B------:R-:W-:Y:S01]  /*44f0*/  ULOP3.LUT UR17, URZ, UR7, URZ, 0x33, !UPT ;  /* 0x000000073f117292 */ /* 0x000fe2000f8e333f */
[----:B0-----:R-:W-:Y:S01]  /*4500*/  VIADD R0, R0, 0x3f ;  /* 0x0000003f00007836 */ /* 0x001fe20000000000 */
[----:B------:R-:W-:Y:S01]  /*4510*/  UIADD3 UR13, UR21, UR13, URZ ;  /* 0x0000000d150d7290 */ /* 0x000fe2000fffe03f */
[----:B------:R-:W-:-:S03]  /*4520*/  ULDC.64 UR22, c[0x0][0x198] ;  /* 0x0000660000167ab9 */ /* 0x000fc60000000a00 */
[----:B------:R-:W-:-:S04]  /*4530*/  SHF.R.S32.HI R3, RZ, 0x1f, R0 ;  /* 0x0000001fff037819 */ /* 0x000fc80000011400 */
[----:B------:R-:W-:Y:S01]  /*4540*/  LEA.HI R3, R3, R0, RZ, 0x6 ;  /* 0x0000000003037211 */ /* 0x000fe200078f30ff */
[----:B------:R-:W-:-:S03]  /*4550*/  IMAD.MOV.U32 R0, RZ, RZ, 0x1 ;  /* 0x00000001ff007424 */ /* 0x000fc600078e00ff */
[----:B------:R-:W-:-:S05]  /*4560*/  SHF.R.S32.HI R3, RZ, 0x6, R3 ;  /* 0x00000006ff037819 */ /* 0x000fca0000011403 */
[----:B------:R-:W-:-:S07]  /*4570*/  VIADD R10, R3, 0x1 ;  /* 0x00000001030a7836 */ /* 0x000fce0000000000 */
.L_x_99:
[----:B------:R-:W-:-:S03]  /*4580*/  UMOV UR4, 0xffffffff ;  /* 0xffffffff00047882 */ /* 0x000fc60000000000 */
[----:B------:R-:W-:Y:S05]  /*4590*/  BRA.DIV UR4, `(.L_x_88) ;  /* 0x0000001604d87947 */ /* 0x000fea000b800000 */
[----:B------:R-:W-:-:S13]  /*45a0*/  ELECT P6, URZ, PT ;  /* 0x00000000003f782f */ /* 0x000fda00038c0000 */
.L_x_126:
[----:B------:R-:W0:Y:S01]  /*45b0*/  LDC R4, c[0x0][0x28c] ;  /* 0x0000a300ff047b82 */ /* 0x000e220000000800 */
[----:B------:R-:W-:Y:S01]  /*45c0*/  BSSY B1, `(.L_x_89) ;  /* 0x0000037000017945 */ /* 0x000fe20003800000 */
[----:B0-----:R-:W-:-:S13]  /*45d0*/  ISETP.LT.OR P6, PT, R4, 0x1, !P6 ;  /* 0x000000010400780c */ /* 0x001fda00077c1670 */
[----:B------:R-:W-:Y:S05]  /*45e0*/  @P6 BRA `(.L_x_90) ;  /* 0x0000000000d06947 */ /* 0x000fea0003800000 */
[----:B------:R-:W-:Y:S02]  /*45f0*/  IMAD R15, R9, 0x30, RZ ;  /* 0x00000030090f7824 */ /* 0x000fe400078e02ff */
[----:B------:R-:W-:Y:S02]  /*4600*/  IMAD.SHL.U32 R18, R7, 0x80, RZ ;  /* 0x0000008007127824 */ /* 0x000fe400078e00ff */
[----:B------:R-:W-:Y:S02]  /*4610*/  IMAD.MOV.U32 R20, RZ, RZ, RZ ;  /* 0x000000ffff147224 */ /* 0x000fe400078e00ff */
[----:B------:R-:W-:Y:S02]  /*4620*/  IMAD.MOV.U32 R4, RZ, RZ, R10 ;  /* 0x000000ffff047224 */ /* 0x000fe400078e000a */
[----:B------:R-:W-:Y:S02]  /*4630*/  IMAD.MOV.U32 R5, RZ, RZ, R0 ;  /* 0x000000ffff057224 */ /* 0x000fe400078e0000 */
[----:B------:R-:W-:-:S07]  /*4640*/  IMAD.MOV.U32 R6, RZ, RZ, R12 ;  /* 0x000000ffff067224 */ /* 0x000fce00078e000c */
.L_x_94:
[----:B------:R-:W0:Y:S01]  /*4650*/  S2R R14, SR_CgaCtaId ;  /* 0x00000000000e7919 */ /* 0x000e220000008800 */
[----:B------:R-:W-:Y:S01]  /*4660*/  MOV R7, 0x400 ;  /* 0x0000040000077802 */ /* 0x000fe20000000f00 */
[----:B------:R-:W1:Y:S03]  /*4670*/  @!P2 LDC R9, c[0x0][0x500] ;  /* 0x00014000ff09ab82 */ /* 0x000e660000000800 */
[----:B0-----:R-:W-:Y:S02]  /*4680*/  LEA R21, R14, R7, 0x18 ;  /* 0x000000070e157211 */ /* 0x001fe400078ec0ff */
[----:B------:R-:W-:-:S03]  /*4690*/  SHF.L.U32 R7, R5, 0x1f, RZ ;  /* 0x0000001f05077819 */ /* 0x000fc600000006ff */
[----:B------:R-:W-:-:S04]  /*46a0*/  IMAD R14, R6, 0x8, R21 ;  /* 0x00000008060e7824 */ /* 0x000fc800078e0215 */
[----:B------:R-:W0:Y:S02]  /*46b0*/  SYNCS.PHASECHK.TRANS64.TRYWAIT P1, [R14+URZ+0xa0], R7 ;  /* 0x0000a0070e0075a7 */ /* 0x000e24000802017f */
[----:B01----:R-:W-:Y:S05]  /*46c0*/  @!P1 BRA `(.L_x_91) ;  /* 0x0000001400ac9947 */ /* 0x003fea0003800000 */
.L_x_127:
[----:B0-----:R-:W-:Y:S01]  /*46d0*/  PRMT R7, R11, 0x9910, RZ ;  /* 0x000099100b077816 */ /* 0x001fe200000000ff */
[----:B------:R0:W-:Y:S03]  /*46e0*/  @!P2 SYNCS.ARRIVE.TRANS64 RZ, [R14+URZ], R9 ;  /* 0x000000090effa9a7 */ /* 0x0001e6000800003f */
[----:B------:R-:W-:-:S13]  /*46f0*/  ISETP.NE.AND P1, PT, R7, 0x2, PT ;  /* 0x000000020700780c */ /* 0x000fda0003f25270 */
[----:B0-----:R-:W-:Y:S05]  /*4700*/  @P1 BRA `(.L_x_92) ;  /* 0x0000000000041947 */ /* 0x001fea0003800000 */
[----:B------:R-:W-:Y:S01]  /*4710*/  BPT.TRAP 0x1 ;  /* 0x000000040000795c */ /* 0x000fe20000300000 */
.L_x_92:
[----:B------:R-:W-:Y:S05]  /*4720*/  @P0 BRA `(.L_x_93) ;  /* 0x0000000000040947 */ /* 0x000fea0003800000 */
[----:B------:R-:W-:Y:S01]  /*4730*/  BPT.TRAP 0x1 ;  /* 0x000000040000795c */ /* 0x000fe20000300000 */
.L_x_93:
[--C-:B------:R-:W-:Y:S01]  /*4740*/  IMAD R7, R6, 0x2000, R21.reuse ;  /* 0x0000200006077824 */ /* 0x100fe200078e0215 */
[----:B------:R-:W-:Y:S01]  /*4750*/  R2UR UR9, R14 ;  /* 0x000000000e0972ca */ /* 0x000fe200000e0000 */
[----:B------:R-:W-:Y:S01]  /*4760*/  IMAD R21, R6, 0xc00, R21 ;  /* 0x00000c0006157824 */ /* 0x000fe200078e0215 */
[----:B------:R-:W-:Y:S01]  /*4770*/  UIADD3 UR4, UP0, UR22, 0xf0, URZ ;  /* 0x000000f016047890 */ /* 0x000fe2000ff1e03f */
[----:B------:R-:W-:Y:S01]  /*4780*/  VIADD R4, R4, 0xffffffff ;  /* 0xffffffff04047836 */ /* 0x000fe20000000000 */
[----:B------:R-:W-:Y:S01]  /*4790*/  R2UR UR5, R7 ;  /* 0x00000000070572ca */ /* 0x000fe200000e0000 */
[----:B------:R-:W-:Y:S01]  /*47a0*/  UIADD3 UR24, UP1, UR22, 0x1f0, URZ ;  /* 0x000001f016187890 */ /* 0x000fe2000ff3e03f */
[----:B------:R-:W-:Y:S01]  /*47b0*/  R2UR UR8, R21 ;  /* 0x00000000150872ca */ /* 0x000fe200000e0000 */
[----:B------:R-:W-:Y:S01]  /*47c0*/  VIADD R6, R6, 0x1 ;  /* 0x0000000106067836 */ /* 0x000fe20000000000 */
[----:B------:R-:W-:Y:S01]  /*47d0*/  R2UR UR11, R18 ;  /* 0x00000000120b72ca */ /* 0x000fe200000e0000 */
[----:B------:R-:W-:Y:S01]  /*47e0*/  UIADD3.X UR25, URZ, UR23, URZ, UP1, !UPT ;  /* 0x000000173f197290 */ /* 0x000fe20008ffe43f */
[----:B------:R-:W-:Y:S01]  /*47f0*/  R2UR UR10, R20 ;  /* 0x00000000140a72ca */ /* 0x000fe200000e0000 */
[----:B------:R-:W-:Y:S01]  /*4800*/  UMOV UR6, 0x0 ;  /* 0x0000000000067882 */ /* 0x000fe20000000000 */
[----:B------:R-:W-:Y:S01]  /*4810*/  R2UR UR12, R8 ;  /* 0x00000000080c72ca */ /* 0x000fe200000e0000 */
[----:B------:R-:W-:Y:S01]  /*4820*/  UMOV UR7, 0x10000000 ;  /* 0x1000000000077882 */ /* 0x000fe20000000000 */
[----:B------:R-:W-:Y:S01]  /*4830*/  R2UR UR19, R15 ;  /* 0x000000000f1372ca */ /* 0x000fe200000e0000 */
[----:B------:R-:W-:Y:S01]  /*4840*/  VIADD R20, R20, 0x40 ;  /* 0x0000004014147836 */ /* 0x000fe20000000000 */
[----:B------:R-:W-:Y:S01]  /*4850*/  ISETP.GT.AND P3, PT, R4, 0x1, PT ;  /* 0x000000010400780c */ /* 0x000fe20003f64270 */
[----:B------:R-:W-:Y:S01]  /*4860*/  UIADD3 UR14, UR5, 0x200, URZ ;  /* 0x00000200050e7890 */ /* 0x000fe2000fffe03f */
[----:B------:R-:W-:Y:S01]  /*4870*/  ISETP.NE.AND P1, PT, R6, 0x14, PT ;  /* 0x000000140600780c */ /* 0x000fe20003f25270 */
[----:B------:R-:W-:-:S02]  /*4880*/  UIADD3.X UR5, URZ, UR23, URZ, UP0, !UPT ;  /* 0x000000173f057290 */ /* 0x000fc400087fe43f */
[----:B------:R-:W-:Y:S01]  /*4890*/  UIADD3 UR15, UR8, 0x28200, URZ ;  /* 0x00028200080f7890 */ /* 0x000fe2000fffe03f */
[----:B------:R-:W-:Y:S02]  /*48a0*/  SEL R14, RZ, 0x1, P1 ;  /* 0x00000001ff0e7807 */ /* 0x000fe40000800000 */
[----:B------:R-:W-:Y:S01]  /*48b0*/  UMOV UR8, UR14 ;  /* 0x0000000e00087c82 */ /* 0x000fe20008000000 */
[----:B------:R-:W-:Y:S02]  /*48c0*/  SEL R6, R6, RZ, P1 ;  /* 0x000000ff06067207 */ /* 0x000fe40000800000 */
[----:B------:R-:W-:Y:S01]  /*48d0*/  LOP3.LUT R5, R5, R14, RZ, 0x3c, !PT ;  /* 0x0000000e05057212 */ /* 0x000fe200078e3cff */
[----:B------:R0:W-:Y:S02]  /*48e0*/  UTMALDG.3D [UR8], [UR4], desc[UR6] ;  /* 0x00000608040075b4 */ /* 0x0001e40008011000 */
[----:B0-----:R-:W-:Y:S01]  /*48f0*/  UMOV UR8, UR15 ;  /* 0x0000000f00087c82 */ /* 0x001fe20008000000 */
[----:B------:R-:W-:-:S02]  /*4900*/  UMOV UR11, UR19 ;  /* 0x00000013000b7c82 */ /* 0x000fc40008000000 */
[----:B------:R0:W-:Y:S02]  /*4910*/  UTMALDG.3D [UR8], [UR24], desc[UR6] ;  /* 0x00000608180075b4 */ /* 0x0001e40008011000 */
[----:B0-----:R-:W-:Y:S05]  /*4920*/  @P3 BRA `(.L_x_94) ;  /* 0xfffffffc00483947 */ /* 0x001fea000383ffff */
.L_x_90:
[----:B------:R-:W-:Y:S05]  /*4930*/  BSYNC B1 ;  /* 0x0000000000017941 */ /* 0x000fea0003800000 */
.L_x_89:
[----:B------:R-:W-:Y:S01]  /*4940*/  LOP3.LUT P3, RZ, R13, 0xff, RZ, 0xc0, !PT ;  /* 0x000000ff0dff7812 */ /* 0x000fe2000786c0ff */
[----:B------:R-:W-:Y:S01]  /*4950*/  IMAD.IADD R12, R3, 0x1, R12 ;  /* 0x00000001030c7824 */ /* 0x000fe200078e020c */
[----:B------:R-:W-:Y:S01]  /*4960*/  IADD3 R16, P4, R16, UR20, RZ ;  /* 0x0000001410107c10 */ /* 0x000fe2000ff9e0ff */
[----:B------:R-:W-:Y:S01]  /*4970*/  ULDC.64 UR4, c[0x0][0x650] ;  /* 0x0001940000047ab9 */ /* 0x000fe20000000a00 */
[----:B------:R-:W-:Y:S01]  /*4980*/  BSSY B1, `(.L_x_95) ;  /* 0x000006a000017945 */ /* 0x000fe20003800000 */
[----:B------:R-:W-:Y:S01]  /*4990*/  IMAD.MOV.U32 R9, RZ, RZ, -0x1 ;  /* 0xffffffffff097424 */ /* 0x000fe200078e00ff */
[----:B------:R-:W-:Y:S01]  /*49a0*/  ISETP.GT.U32.AND P1, PT, R12, 0x13, PT ;  /* 0x000000130c00780c */ /* 0x000fe20003f24070 */
[----:B------:R-:W-:Y:S01]  /*49b0*/  IMAD.MOV.U32 R8, RZ, RZ, -0x1 ;  /* 0xffffffffff087424 */ /* 0x000fe200078e00ff */
[----:B------:R-:W-:Y:S02]  /*49c0*/  IADD3.X R17, R17, UR13, RZ, P4, !PT ;  /* 0x0000000d11117c10 */ /* 0x000fe4000a7fe4ff */
[----:B------:R-:W-:-:S02]  /*49d0*/  ISETP.LT.U32.AND P1, PT, R3, 0x14, P1 ;  /* 0x000000140300780c */ /* 0x000fc40000f21070 */
[----:B------:R-:W-:Y:S01]  /*49e0*/  PRMT R13, RZ, 0x7610, R13 ;  /* 0x00007610ff0d7816 */ /* 0x000fe2000000000d */
[----:B------:R-:W0:Y:S01]  /*49f0*/  @P3 S2R R5, SR_CgaCtaId ;  /* 0x0000000000053919 */ /* 0x000e220000008800 */
[----:B------:R-:W-:-:S04]  /*4a00*/  @P3 MOV R4, 0x400 ;  /* 0x0000040000043802 */ /* 0x000fc80000000f00 */
[----:B0-----:R-:W-:Y:S01]  /*4a10*/  @P3 LEA R6, R5, R4, 0x18 ;  /* 0x0000000405063211 */ /* 0x001fe200078ec0ff */
[----:B------:R-:W-:-:S03]  /*4a20*/  IMAD.WIDE.U32 R4, R12, -0x33333333, RZ ;  /* 0xcccccccd0c047825 */ /* 0x000fc600078e00ff */
[----:B------:R0:W-:Y:S01]  /*4a30*/  @P3 SYNCS.ARRIVE.TRANS64.A1T0 RZ, [R6+URZ+0x158], RZ ;  /* 0x000158ff06ff39a7 */ /* 0x0001e2000810003f */
[----:B------:R-:W-:Y:S02]  /*4a40*/  ISETP.GE.U32.AND P3, PT, R3, 0x14, PT ;  /* 0x000000140300780c */ /* 0x000fe40003f66070 */
[----:B------:R-:W-:Y:S02]  /*4a50*/  SHF.R.U32.HI R7, RZ, 0x4, R5 ;  /* 0x00000004ff077819 */ /* 0x000fe40000011605 */
[----:B------:R-:W-:Y:S02]  /*4a60*/  SEL R5, RZ, 0x1, !P1 ;  /* 0x00000001ff057807 */ /* 0x000fe40004800000 */
[----:B------:R-:W-:Y:S01]  /*4a70*/  ISETP.GE.U32.AND P1, PT, R16, UR4, PT ;  /* 0x0000000410007c0c */ /* 0x000fe2000bf26070 */
[----:B------:R-:W-:Y:S01]  /*4a80*/  IMAD R12, R7, -0x14, R12 ;  /* 0xffffffec070c7824 */ /* 0x000fe200078e020c */
[----:B------:R-:W-:Y:S02]  /*4a90*/  LOP3.LUT R0, R0, R5, RZ, 0x3c, !PT ;  /* 0x0000000500007212 */ /* 0x000fe400078e3cff */
[----:B------:R-:W-:-:S02]  /*4aa0*/  ISETP.GE.U32.AND.EX P1, PT, R17, UR5, PT, P1 ;  /* 0x0000000511007c0c */ /* 0x000fc4000bf26110 */
[----:B------:R-:W-:Y:S02]  /*4ab0*/  PRMT R4, RZ, 0x7610, R4 ;  /* 0x00007610ff047816 */ /* 0x000fe40000000004 */
[----:B------:R-:W-:Y:S01]  /*4ac0*/  @P3 LOP3.LUT R0, R0, 0x1, R7, 0x78, !PT ;  /* 0x0000000100003812 */ /* 0x000fe200078e7807 */
[----:B------:R-:W-:-:S08]  /*4ad0*/  IMAD.MOV.U32 R7, RZ, RZ, -0x1 ;  /* 0xffffffffff077424 */ /* 0x000fd000078e00ff */
[----:B0-----:R-:W-:Y:S05]  /*4ae0*/  @P1 BRA `(.L_x_96) ;  /* 0x00000004004c1947 */ /* 0x001fea0003800000 */
[----:B------:R-:W-:Y:S01]  /*4af0*/  ULDC.64 UR4, c[0x0][0x628] ;  /* 0x00018a0000047ab9 */ /* 0x000fe20000000a00 */
[----:B------:R-:W0:Y:S01]  /*4b00*/  S2R R15, SR_CTAID.X ;  /* 0x00000000000f7919 */ /* 0x000e220000002500 */
[----:B------:R-:W-:Y:S01]  /*4b10*/  ISETP.NE.U32.AND P1, PT, RZ, UR4, PT ;  /* 0x00000004ff007c0c */ /* 0x000fe2000bf25070 */
[----:B------:R-:W-:Y:S01]  /*4b20*/  ULDC UR7, c[0x0][0x630] ;  /* 0x00018c0000077ab9 */ /* 0x000fe20000000800 */
[----:B------:R-:W-:Y:S01]  /*4b30*/  IMAD.MOV.U32 R4, RZ, RZ, R16 ;  /* 0x000000ffff047224 */ /* 0x000fe200078e0010 */
[----:B------:R-:W1:Y:S01]  /*4b40*/  S2R R14, SR_CTAID.Y ;  /* 0x00000000000e7919 */ /* 0x000e620000002600 */
[----:B------:R-:W-:Y:S01]  /*4b50*/  ISETP.NE.AND.EX P1, PT, RZ, UR5, PT, P1 ;  /* 0x00000005ff007c0c */ /* 0x000fe2000bf25310 */
[----:B------:R-:W-:-:S12]  /*4b60*/  IMAD.MOV.U32 R5, RZ, RZ, R17 ;  /* 0x000000ffff057224 */ /* 0x000fd800078e0011 */
[----:B------:R-:W-:Y:S05]  /*4b70*/  @!P1 BRA `(.L_x_97) ;  /* 0x0000000000289947 */ /* 0x000fea0003800000 */
[----:B------:R-:W-:Y:S02]  /*4b80*/  ULDC UR6, c[0x0][0x634] ;  /* 0x00018d0000067ab9 */ /* 0x000fe40000000800 */
[----:B------:R-:W-:-:S05]  /*4b90*/  IADD3 R9, P1, R16, UR6, RZ ;  /* 0x0000000610097c10 */ /* 0x000fca000ff3e0ff */
[----:B------:R-:W-:-:S04]  /*4ba0*/  IMAD.X R21, RZ, RZ, R17, P1 ;  /* 0x000000ffff157224 */ /* 0x000fc800008e0611 */
[----:B------:R-:W-:-:S04]  /*4bb0*/  IMAD.WIDE.U32 R6, R21, UR4, RZ ;  /* 0x0000000415067c25 */ /* 0x000fc8000f8e00ff */
[----:B------:R-:W-:-:S04]  /*4bc0*/  IMAD.WIDE.U32 R6, P1, R9, UR5, R6 ;  /* 0x0000000509067c25 */ /* 0x000fc8000f820006 */
[----:B------:R-:W-:-:S04]  /*4bd0*/  IMAD.WIDE.U32 R8, R9, UR4, RZ ;  /* 0x0000000409087c25 */ /* 0x000fc8000f8e00ff */
[----:B------:R-:W-:Y:S01]  /*4be0*/  IMAD.X R5, RZ, RZ, RZ, P1 ;  /* 0x000000ffff057224 */ /* 0x000fe200008e06ff */
[----:B------:R-:W-:Y:S01]  /*4bf0*/  IADD3 RZ, P1, R9, R6, RZ ;  /* 0x0000000609ff7210 */ /* 0x000fe20007f3e0ff */
[----:B------:R-:W-:-:S04]  /*4c00*/  IMAD.MOV.U32 R4, RZ, RZ, R7 ;  /* 0x000000ffff047224 */ /* 0x000fc800078e0007 */
[----:B------:R-:W-:-:S08]  /*4c10*/  IMAD.WIDE.U32.X R4, R21, UR5, R4, P1 ;  /* 0x0000000515047c25 */ /* 0x000fd000088e0404 */
.L_x_97:
[--C-:B------:R-:W-:Y:S01]  /*4c20*/  SHF.R.U64 R8, R4, UR7, R5.reuse ;  /* 0x0000000704087c19 */ /* 0x100fe20008001205 */
[----:B------:R-:W-:Y:S01]  /*4c30*/  ULDC.64 UR4, c[0x0][0x620] ;  /* 0x0001880000047ab9 */ /* 0x000fe20000000a00 */
[----:B------:R-:W-:Y:S01]  /*4c40*/  SHF.R.U32.HI R4, RZ, UR7, R5 ;  /* 0x00000007ff047c19 */ /* 0x000fe20008011605 */
[----:B------:R-:W2:Y:S01]  /*4c50*/  LDC R24, c[0x0][0x144] ;  /* 0x00005100ff187b82 */ /* 0x000ea20000000800 */
[----:B------:R-:W-:Y:S01]  /*4c60*/  IADD3 R7, P1, RZ, -R8, RZ ;  /* 0x80000008ff077210 */ /* 0x000fe20007f3e0ff */
[----:B------:R-:W-:Y:S01]  /*4c70*/  ULDC.64 UR8, c[0x0][0x640] ;  /* 0x0001900000087ab9 */ /* 0x000fe20000000a00 */
[----:B0-----:R-:W-:Y:S01]  /*4c80*/  I2FP.F32.U32 R9, R15 ;  /* 0x0000000f00097245 */ /* 0x001fe20000201000 */
[----:B------:R-:W-:Y:S02]  /*4c90*/  ULDC UR6, c[0x0][0x608] ;  /* 0x0001820000067ab9 */ /* 0x000fe40000000800 */
[----:B------:R-:W-:Y:S01]  /*4ca0*/  IMAD.X R4, RZ, RZ, ~R4, P1 ;  /* 0x000000ffff047224 */ /* 0x000fe200008e0e04 */
[----:B------:R-:W-:Y:S01]  /*4cb0*/  ISETP.NE.U32.AND P1, PT, RZ, UR8, PT ;  /* 0x00000008ff007c0c */ /* 0x000fe2000bf25070 */
[----:B------:R-:W0:Y:S02]  /*4cc0*/  LDC R21, c[0x0][0x148] ;  /* 0x00005200ff157b82 */ /* 0x000e240000000800 */
[----:B------:R-:W-:Y:S01]  /*4cd0*/  IMAD R6, R4, UR4, RZ ;  /* 0x0000000404067c24 */ /* 0x000fe2000f8e02ff */
[----:B------:R-:W-:Y:S01]  /*4ce0*/  ISETP.NE.AND.EX P1, PT, RZ, UR9, PT, P1 ;  /* 0x00000009ff007c0c */ /* 0x000fe2000bf25310 */
[----:B------:R-:W-:Y:S01]  /*4cf0*/  IMAD.WIDE.U32 R4, R7, UR4, R16 ;  /* 0x0000000407047c25 */ /* 0x000fe2000f8e0010 */
[----:B------:R-:W-:-:S03]  /*4d00*/  ULDC UR4, c[0x0][0x150] ;  /* 0x0000540000047ab9 */ /* 0x000fc60000000800 */
[----:B------:R-:W-:Y:S02]  /*4d10*/  IMAD R7, R7, UR5, R6 ;  /* 0x0000000507077c24 */ /* 0x000fe4000f8e0206 */
[----:B------:R-:W-:Y:S01]  /*4d20*/  FMUL R6, R9, UR4 ;  /* 0x0000000409067c20 */ /* 0x000fe20008400000 */
[----:B------:R-:W-:Y:S01]  /*4d30*/  ULDC UR4, c[0x0][0x618] ;  /* 0x0001860000047ab9 */ /* 0x000fe20000000800 */
[----:B------:R-:W-:Y:S01]  /*4d40*/  ULDC UR5, c[0x0][0x154] ;  /* 0x0000550000057ab9 */ /* 0x000fe20000000800 */
[----:B------:R-:W-:-:S03]  /*4d50*/  IMAD.IADD R5, R5, 0x1, R7 ;  /* 0x0000000105057824 */ /* 0x000fc600078e0207 */
[----:B------:R-:W3:Y:S02]  /*4d60*/  F2I.U32.TRUNC.NTZ R6, R6 ;  /* 0x0000000600067305 */ /* 0x000ee4000020f000 */
[----:B------:R-:W-:Y:S02]  /*4d70*/  SHF.R.U64 R9, R4, UR4, R5 ;  /* 0x0000000404097c19 */ /* 0x000fe40008001205 */
[----:B-1----:R-:W-:-:S05]  /*4d80*/  I2FP.F32.U32 R4, R14 ;  /* 0x0000000e00047245 */ /* 0x002fca0000201000 */
[----:B------:R-:W-:Y:S01]  /*4d90*/  FMUL R22, R4, UR5 ;  /* 0x0000000504167c20 */ /* 0x000fe20008400000 */
[----:B------:R-:W-:Y:S01]  /*4da0*/  SHF.R.U32.HI R4, RZ, UR4, R5 ;  /* 0x00000004ff047c19 */ /* 0x000fe20008011605 */
[----:B------:R-:W-:-:S03]  /*4db0*/  ULDC UR4, c[0x0][0x658] ;  /* 0x0001960000047ab9 */ /* 0x000fc60000000800 */
[--C-:B------:R-:W-:Y:S01]  /*4dc0*/  SHF.R.U64 R20, R9, UR6, R4.reuse ;  /* 0x0000000609147c19 */ /* 0x100fe20008001204 */
[----:B------:R-:W1:Y:S01]  /*4dd0*/  F2I.U32.TRUNC.NTZ R22, R22 ;  /* 0x0000001600167305 */ /* 0x000e62000020f000 */
[----:B------:R-:W-:Y:S01]  /*4de0*/  SHF.R.U32.HI R5, RZ, UR6, R4 ;  /* 0x00000006ff057c19 */ /* 0x000fe20008011604 */
[----:B---3--:R-:W-:-:S03]  /*4df0*/  IMAD.MOV R6, RZ, RZ, -R6 ;  /* 0x000000ffff067224 */ /* 0x008fc600078e0a06 */
[----:B------:R-:W-:Y:S01]  /*4e00*/  SHF.R.U64 R18, R20, UR4, R5 ;  /* 0x0000000414127c19 */ /* 0x000fe20008001205 */
[----:B--2---:R-:W-:Y:S01]  /*4e10*/  IMAD R15, R24, R6, R15 ;  /* 0x00000006180f7224 */ /* 0x004fe200078e020f */
[----:B------:R-:W-:-:S03]  /*4e20*/  SHF.R.U32.HI R23, RZ, UR4, R5 ;  /* 0x00000004ff177c19 */ /* 0x000fc60008011605 */
[----:B------:R-:W-:Y:S02]  /*4e30*/  IMAD.MOV.U32 R4, RZ, RZ, R18 ;  /* 0x000000ffff047224 */ /* 0x000fe400078e0012 */
[----:B------:R-:W-:Y:S01]  /*4e40*/  IMAD.MOV.U32 R5, RZ, RZ, R23 ;  /* 0x000000ffff057224 */ /* 0x000fe200078e0017 */
[----:B-1----:R-:W-:Y:S06]  /*4e50*/  @!P1 BRA `(.L_x_98) ;  /* 0x0000000000289947 */ /* 0x002fec0003800000 */
[----:B------:R-:W-:Y:S02]  /*4e60*/  ULDC UR4, c[0x0][0x64c] ;  /* 0x0001930000047ab9 */ /* 0x000fe40000000800 */
[----:B------:R-:W-:-:S05]  /*4e70*/  IADD3 R5, P1, R18, UR4, RZ ;  /* 0x0000000412057c10 */ /* 0x000fca000ff3e0ff */
[----:B------:R-:W-:-:S04]  /*4e80*/  IMAD.X R23, RZ, RZ, R23, P1 ;  /* 0x000000ffff177224 */ /* 0x000fc800008e0617 */
[----:B------:R-:W-:-:S04]  /*4e90*/  IMAD.WIDE.U32 R6, R23, UR8, RZ ;  /* 0x0000000817067c25 */ /* 0x000fc8000f8e00ff */
[----:B------:R-:W-:-:S04]  /*4ea0*/  IMAD.WIDE.U32 R6, P1, R5, UR9, R6 ;  /* 0x0000000905067c25 */ /* 0x000fc8000f820006 */
[----:B------:R-:W-:-:S04]  /*4eb0*/  IMAD.WIDE.U32 R4, R5, UR8, RZ ;  /* 0x0000000805047c25 */ /* 0x000fc8000f8e00ff */
[----:B------:R-:W-:Y:S01]  /*4ec0*/  IMAD.MOV.U32 R4, RZ, RZ, R7 ;  /* 0x000000ffff047224 */ /* 0x000fe200078e0007 */
[----:B------:R-:W-:Y:S01]  /*4ed0*/  IADD3 RZ, P3, R5, R6, RZ ;  /* 0x0000000605ff7210 */ /* 0x000fe20007f7e0ff */
[----:B------:R-:W-:-:S04]  /*4ee0*/  IMAD.X R5, RZ, RZ, RZ, P1 ;  /* 0x000000ffff057224 */ /* 0x000fc800008e06ff */
[----:B------:R-:W-:-:S08]  /*4ef0*/  IMAD.WIDE.U32.X R4, R23, UR9, R4, P3 ;  /* 0x0000000917047c25 */ /* 0x000fd000098e0404 */
.L_x_98:
[----:B------:R-:W-:Y:S01]  /*4f00*/  ISETP.NE.AND P1, PT, R2, 0x1, PT ;  /* 0x000000010200780c */ /* 0x000fe20003f25270 */
[----:B------:R-:W-:Y:S01]  /*4f10*/  ULDC UR4, c[0x0][0x648] ;  /* 0x0001920000047ab9 */ /* 0x000fe20000000800 */
[----:B------:R-:W-:Y:S01]  /*4f20*/  LOP3.LUT R20, R20, UR17, RZ, 0xc0, !PT ;  /* 0x0000001114147c12 */ /* 0x000fe2000f8ec0ff */
[----:B------:R-:W-:Y:S01]  /*4f30*/  IMAD.MOV R22, RZ, RZ, -R22 ;  /* 0x000000ffff167224 */ /* 0x000fe200078e0a16 */
[----:B------:R-:W-:Y:S01]  /*4f40*/  SHF.R.U64 R5, R4, UR4, R5 ;  /* 0x0000000404057c19 */ /* 0x000fe20008001205 */
[----:B------:R-:W-:Y:S01]  /*4f50*/  ULDC UR4, c[0x0][0x638] ;  /* 0x00018e0000047ab9 */ /* 0x000fe20000000800 */
[----:B------:R-:W-:Y:S01]  /*4f60*/  LOP3.LUT R9, R9, UR16, RZ, 0xc0, !PT ;  /* 0x0000001009097c12 */ /* 0x000fe2000f8ec0ff */
[----:B------:R-:W-:Y:S01]  /*4f70*/  ULDC UR5, c[0x0][0x610] ;  /* 0x0001840000057ab9 */ /* 0x000fe20000000800 */
[----:B------:R-:W-:Y:S02]  /*4f80*/  IMAD.MOV.U32 R4, RZ, RZ, 0x1 ;  /* 0x00000001ff047424 */ /* 0x000fe400078e00ff */
[----:B------:R-:W-:-:S02]  /*4f90*/  IMAD.MOV R7, RZ, RZ, -R5 ;  /* 0x000000ffff077224 */ /* 0x000fc400078e0a05 */
[----:B------:R-:W-:Y:S02]  /*4fa0*/  IMAD R20, R5, UR18, R20 ;  /* 0x0000001205147c24 */ /* 0x000fe4000f8e0214 */
[----:B0-----:R-:W-:Y:S02]  /*4fb0*/  @P1 IMAD R15, R21, R22, R14 ;  /* 0x00000016150f1224 */ /* 0x001fe400078e020e */
[----:B------:R-:W-:Y:S01]  /*4fc0*/  IMAD R18, R7, UR4, R18 ;  /* 0x0000000407127c24 */ /* 0x000fe2000f8e0212 */
[----:B------:R-:W-:Y:S01]  /*4fd0*/  ULDC UR4, c[0x0][0x600] ;  /* 0x0001800000047ab9 */ /* 0x000fe20000000800 */
[----:B------:R-:W-:Y:S02]  /*4fe0*/  IMAD R15, R20, UR5, R15 ;  /* 0x00000005140f7c24 */ /* 0x000fe4000f8e020f */
[----:B------:R-:W-:-:S05]  /*4ff0*/  IMAD R18, R18, UR4, R9 ;  /* 0x0000000412127c24 */ /* 0x000fca000f8e0209 */
[----:B------:R-:W-:Y:S02]  /*5000*/  SEL R9, R18, R15, !P1 ;  /* 0x0000000f12097207 */ /* 0x000fe40004800000 */
[----:B------:R-:W-:-:S07]  /*5010*/  SEL R7, R15, R18, !P1 ;  /* 0x000000120f077207 */ /* 0x000fce0004800000 */
.L_x_96:
[----:B------:R-:W-:Y:S05]  /*5020*/  BSYNC B1 ;  /* 0x0000000000017941 */ /* 0x000fea0003800000 */
.L_x_95:
[----:B------:R-:W-:-:S13]  /*5030*/  LOP3.LUT P1, RZ, R4, 0xff, RZ, 0xc0, !PT ;  /* 0x000000ff04ff7812 */ /* 0x000fda000782c0ff */
[----:B------:R-:W-:Y:S05]  /*5040*/  @P1 BRA `(.L_x_99) ;  /* 0xfffffff4004c1947 */ /* 0x000fea000383ffff */
[----:B------:R-:W-:Y:S05]  /*5050*/  BSYNC B0 ;  /* 0x0000000000007941 */ /* 0x000fea0003800000 */
.L_x_87:
[----:B------:R-:W-:-:S03]  /*5060*/  UMOV UR4, 0xffffffff ;  /* 0xffffffff00047882 */ /* 0x000fc60000000000 */
[----:B------:R-:W-:Y:S05]  /*5070*/  BRA.DIV UR4, `(.L_x_100) ;  /* 0x0000000e04547947 */ /* 0x000fea000b800000 */
[----:B------:R-:W-:-:S13]  /*5080*/  ELECT P6, URZ, PT ;  /* 0x00000000003f782f */ /* 0x000fda00038c0000 */
.L_x_130:
[----:B------:R-:W-:Y:S04]  /*5090*/  BSSY B0, `(.L_x_101) ;  /* 0x00000bb000007945 */ /* 0x000fe80003800000 */
[----:B------:R-:W-:Y:S05]  /*50a0*/  @!P6 BRA `(.L_x_102) ;  /* 0x0000000800e4e947 */ /* 0x000fea0003800000 */
[----:B------:R-:W-:-:S04]  /*50b0*/  LOP3.LUT R19, R19, 0x2, RZ, 0xfc, !PT ;  /* 0x0000000213137812 */ /* 0x000fc800078efcff */
[----:B------:R-:W-:-:S13]  /*50c0*/  ISETP.NE.AND P0, PT, R19, 0x3, PT ;  /* 0x000000031300780c */ /* 0x000fda0003f05270 */
[----:B------:R-:W-:Y:S05]  /*50d0*/  @!P0 BRA `(.L_x_103) ;  /* 0x0000000000048947 */ /* 0x000fea0003800000 */
[----:B------:R-:W-:Y:S01]  /*50e0*/  BPT.TRAP 0x1 ;  /* 0x000000040000795c */ /* 0x000fe20000300000 */
.L_x_103:
[----:B------:R-:W0:Y:S01]  /*50f0*/  S2R R3, SR_CgaCtaId ;  /* 0x0000000000037919 */ /* 0x000e220000008800 */
[----:B------:R-:W-:-:S04]  /*5100*/  MOV R2, 0x400 ;  /* 0x0000040000027802 */ /* 0x000fc80000000f00 */
[----:B0-----:R-:W-:Y:S02]  /*5110*/  LEA R3, R3, R2, 0x18 ;  /* 0x0000000203037211 */ /* 0x001fe400078ec0ff */
[----:B------:R-:W-:-:S03]  /*5120*/  SHF.L.U32 R2, R0, 0x1f, RZ ;  /* 0x0000001f00027819 */ /* 0x000fc600000006ff */
[----:B------:R-:W-:-:S04]  /*5130*/  VIADD R3, R3, 0xa0 ;  /* 0x000000a003037836 */ /* 0x000fc80000000000 */
[C---:B------:R-:W-:Y:S02]  /*5140*/  IMAD R7, R12.reuse, 0x8, R3 ;  /* 0x000000080c077824 */ /* 0x040fe400078e0203 */
[----:B------:R-:W-:Y:S02]  /*5150*/  VIADD R12, R12, 0x1 ;  /* 0x000000010c0c7836 */ /* 0x000fe40000000000 */
[----:B------:R-:W0:Y:S03]  /*5160*/  SYNCS.PHASECHK.TRANS64.TRYWAIT P0, [R7+URZ], R2 ;  /* 0x00000002070075a7 */ /* 0x000e26000800017f */
[----:B------:R-:W-:-:S04]  /*5170*/  ISETP.NE.AND P1, PT, R12, 0x14, PT ;  /* 0x000000140c00780c */ /* 0x000fc80003f25270 */
[----:B------:R-:W-:Y:S02]  /*5180*/  SEL R5, RZ, 0x1, P1 ;  /* 0x00000001ff057807 */ /* 0x000fe40000800000 */
[----:B------:R-:W-:Y:S02]  /*5190*/  SEL R12, R12, RZ, P1 ;  /* 0x000000ff0c0c7207 */ /* 0x000fe40000800000 */
[----:B------:R-:W-:-:S03]  /*51a0*/  LOP3.LUT R5, R0, R5, RZ, 0x3c, !PT ;  /* 0x0000000500057212 */ /* 0x000fc600078e3cff */
[----:B------:R-:W-:Y:S01]  /*51b0*/  IMAD R9, R12, 0x8, R3 ;  /* 0x000000080c097824 */ /* 0x000fe200078e0203 */
[----:B------:R-:W-:Y:S01]  /*51c0*/  SHF.L.U32 R4, R5, 0x1f, RZ ;  /* 0x0000001f05047819 */ /* 0x000fe200000006ff */
[----:B0-----:R-:W-:Y:S06]  /*51d0*/  @!P0 BRA `(.L_x_104) ;  /* 0x0000000c001c8947 */ /* 0x001fec0003800000 */
.L_x_131:
[----:B------:R-:W1:Y:S01]  /*51e0*/  SYNCS.PHASECHK.TRANS64.TRYWAIT P0, [R9+URZ], R4 ;  /* 0x00000004090075a7 */ /* 0x000e62000800017f */
[----:B------:R-:W-:-:S05]  /*51f0*/  VIADD R0, R12, 0x1 ;  /* 0x000000010c007836 */ /* 0x000fca0000000000 */
[----:B------:R-:W-:-:S04]  /*5200*/  ISETP.NE.AND P1, PT, R0, 0x14, PT ;  /* 0x000000140000780c */ /* 0x000fc80003f25270 */
[----:B0-----:R-:W-:Y:S02]  /*5210*/  SEL R2, RZ, 0x1, P1 ;  /* 0x00000001ff027807 */ /* 0x001fe40000800000 */
[----:B------:R-:W-:Y:S02]  /*5220*/  SEL R0, R0, RZ, P1 ;  /* 0x000000ff00007207 */ /* 0x000fe40000800000 */
[----:B------:R-:W-:-:S03]  /*5230*/  LOP3.LUT R7, R5, R2, RZ, 0x3c, !PT ;  /* 0x0000000205077212 */ /* 0x000fc600078e3cff */
[----:B------:R-:W-:Y:S01]  /*5240*/  IMAD R6, R0, 0x8, R3 ;  /* 0x0000000800067824 */ /* 0x000fe200078e0203 */
[----:B------:R-:W-:Y:S01]  /*5250*/  SHF.L.U32 R5, R7, 0x1f, RZ ;  /* 0x0000001f07057819 */ /* 0x000fe200000006ff */
[----:B-1----:R-:W-:Y:S06]  /*5260*/  @!P0 BRA `(.L_x_105) ;  /* 0x0000000c000c8947 */ /* 0x002fec0003800000 */
.L_x_132:
[----:B------:R-:W1:Y:S01]  /*5270*/  SYNCS.PHASECHK.TRANS64.TRYWAIT P0, [R6+URZ], R5 ;  /* 0x00000005060075a7 */ /* 0x000e62000800017f */
[----:B------:R-:W-:-:S05]  /*5280*/  VIADD R0, R0, 0x1 ;  /* 0x0000000100007836 */ /* 0x000fca0000000000 */
[----:B------:R-:W-:-:S04]  /*5290*/  ISETP.NE.AND P1, PT, R0, 0x14, PT ;  /* 0x000000140000780c */ /* 0x000fc80003f25270 */
[----:B------:R-:W-:Y:S02]  /*52a0*/  SEL R2, RZ, 0x1, P1 ;  /* 0x00000001ff027807 */ /* 0x000fe40000800000 */
[----:B------:R-:W-:Y:S02]  /*52b0*/  SEL R0, R0, RZ, P1 ;  /* 0x000000ff00007207 */ /* 0x000fe40000800000 */
[----:B------:R-:W-:-:S03]  /*52c0*/  LOP3.LUT R7, R7, R2, RZ, 0x3c, !PT ;  /* 0x0000000207077212 */ /* 0x000fc600078e3cff */
[----:B0-----:R-:W-:Y:S01]  /*52d0*/  IMAD R9, R0, 0x8, R3 ;  /* 0x0000000800097824 */ /* 0x001fe200078e0203 */
[----:B------:R-:W-:Y:S01]  /*52e0*/  SHF.L.U32 R4, R7, 0x1f, RZ ;  /* 0x0000001f07047819 */ /* 0x000fe200000006ff */
[----:B-1----:R-:W-:Y:S06]  /*52f0*/  @!P0 BRA `(.L_x_106) ;  /* 0x0000000800fc8947 */ /* 0x002fec0003800000 */
.L_x_133:
        /* <DEDUP_REMOVED lines=9> */
.L_x_134:
        /* <DEDUP_REMOVED lines=9> */
.L_x_135:
        /* <DEDUP_REMOVED lines=9> */
.L_x_136:
        /* <DEDUP_REMOVED lines=9> */
.L_x_137:
        /* <DEDUP_REMOVED lines=9> */
.L_x_138:
        /* <DEDUP_REMOVED lines=9> */
.L_x_139:
        /* <DEDUP_REMOVED lines=9> */
.L_x_140:
        /* <DEDUP_REMOVED lines=9> */
.L_x_141:
        /* <DEDUP_REMOVED lines=9> */
.L_x_142:
        /* <DEDUP_REMOVED lines=9> */
.L_x_143:
        /* <DEDUP_REMOVED lines=9> */
.L_x_144:
        /* <DEDUP_REMOVED lines=9> */
.L_x_145:
        /* <DEDUP_REMOVED lines=9> */
.L_x_146:
        /* <DEDUP_REMOVED lines=9> */
.L_x_147:
        /* <DEDUP_REMOVED lines=9> */
.L_x_148:
[----:B------:R-:W1:Y:S01]  /*5b70*/  SYNCS.PHASECHK.TRANS64.TRYWAIT P0, [R6+URZ], R5 ;  /* 0x00000005060075a7 */ /* 0x000e62000800017f */
[----:B------:R-:W-:-:S05]  /*5b80*/  VIADD R0, R0, 0x1 ;  /* 0x0000000100007836 */ /* 0x000fca0000000000 */
[----:B------:R-:W-:-:S04]  /*5b90*/  ISETP.NE.AND P1, PT, R0, 0x14, PT ;  /* 0x000000140000780c */ /* 0x000fc80003f25270 */
[----:B------:R-:W-:Y:S02]  /*5ba0*/  SEL R2, RZ, 0x1, P1 ;  /* 0x00000001ff027807 */ /* 0x000fe40000800000 */
[----:B------:R-:W-:Y:S02]  /*5bb0*/  SEL R0, R0, RZ, P1 ;  /* 0x000000ff00007207 */ /* 0x000fe40000800000 */
[----:B------:R-:W-:Y:S01]  /*5bc0*/  LOP3.LUT R2, R7, R2, RZ, 0x3c, !PT ;  /* 0x0000000207027212 */ /* 0x000fe200078e3cff */
[----:B-1----:R-:W-:Y:S06]  /*5bd0*/  @!P0 BRA `(.L_x_122) ;  /* 0x0000000800048947 */ /* 0x002fec0003800000 */
.L_x_149:
[----:B------:R-:W-:Y:S01]  /*5be0*/  IMAD R3, R0, 0x8, R3 ;  /* 0x0000000800037824 */ /* 0x000fe200078e0203 */
[----:B------:R-:W-:-:S07]  /*5bf0*/  SHF.L.U32 R0, R2, 0x1f, RZ ;  /* 0x0000001f02007819 */ /* 0x000fce00000006ff */
.L_x_123:
[----:B--2---:R2:W3:Y:S02]  /*5c00*/  SYNCS.PHASECHK.TRANS64.TRYWAIT P0, [R3+URZ], R0 ;  /* 0x00000000030075a7 */ /* 0x0044e4000800017f */
[----:B---3--:R-:W-:Y:S05]  /*5c10*/  @!P0 NANOSLEEP.SYNCS 0x989680 ;  /* 0x009896800000895d */ /* 0x008fea0003900000 */
[----:B------:R-:W3:Y:S02]  /*5c20*/  @!P0 SYNCS.PHASECHK.TRANS64 P0, [R3+URZ], R0 ;  /* 0x00000000030085a7 */ /* 0x000ee4000800007f */
[----:B---3--:R-:W-:Y:S05]  /*5c30*/  @!P0 BRA `(.L_x_123) ;  /* 0xfffffffc00f08947 */ /* 0x008fea000383ffff */
.L_x_102:
[----:B------:R-:W-:Y:S05]  /*5c40*/  BSYNC B0 ;  /* 0x0000000000007941 */ /* 0x000fea0003800000 */
.L_x_101:
[----:B------:R-:W-:Y:S05]  /*5c50*/  EXIT ;  /* 0x000000000000794d */ /* 0x000fea0003800000 */
.L_x_18:
[----:B---3--:R3:W4:Y:S02]  /*5c60*/  SYNCS.PHASECHK.TRANS64.TRYWAIT P1, [R3+URZ], R0 ;  /* 0x00000000030075a7 */ /* 0x008724000802017f */
[----:B----4-:R-:W-:Y:S05]  /*5c70*/  @!P1 NANOSLEEP.SYNCS 0x989680 ;  /* 0x009896800000995d */ /* 0x010fea0003900000 */
[----:B------:R-:W4:Y:S02]  /*5c80*/  @!P1 SYNCS.PHASECHK.TRANS64 P1, [R3+URZ], R0 ;  /* 0x00000000030095a7 */ /* 0x000f24000802007f */
[----:B----4-:R-:W-:Y:S05]  /*5c90*/  @!P1 BRA `(.L_x_18) ;  /* 0xfffffffc00f09947 */ /* 0x010fea000383ffff */
[----:B------:R-:W-:Y:S05]  /*5ca0*/  BRA `(.L_x_17) ;  /* 0xffffffb400f47947 */ /* 0x000fea000383ffff */
.L_x_23:
[----:B-1----:R1:W2:Y:S02]  /*5cb0*/  SYNCS.PHASECHK.TRANS64.TRYWAIT P1, [R5+URZ], R4 ;  /* 0x00000004050075a7 */ /* 0x0022a4000802017f */
[----:B--2---:R-:W-:Y:S05]  /*5cc0*/  @!P1 NANOSLEEP.SYNCS 0x989680 ;  /* 0x009896800000995d */ /* 0x004fea0003900000 */
[----:B------:R-:W2:Y:S02]  /*5cd0*/  @!P1 SYNCS.PHASECHK.TRANS64 P1, [R5+URZ], R4 ;  /* 0x00000004050095a7 */ /* 0x000ea4000802007f */
[----:B--2---:R-:W-:Y:S05]  /*5ce0*/  @!P1 BRA `(.L_x_23) ;  /* 0xfffffffc00f09947 */ /* 0x004fea000383ffff */
[----:B------:R-:W-:Y:S05]  /*5cf0*/  BRA `(.L_x_22) ;  /* 0xffffffbc000c7947 */ /* 0x000fea000383ffff */
.L_x_88:
[----:B------:R-:W-:Y:S01]  /*5d00*/  BSSY B1, `(.L_x_124) ;  /* 0x0000006000017945 */ /* 0x000fe20003800000 */
[----:B------:R-:W-:-:S07]  /*5d10*/  IMAD.MOV.U32 R15, RZ, RZ, -0x1 ;  /* 0xffffffffff0f7424 */ /* 0x000fce00078e00ff */
[----:B------:R-:W-:Y:S05]  /*5d20*/  WARPSYNC.COLLECTIVE R15, `(.L_x_125) ;  /* 0x000000000f0c7348 */ /* 0x000fea0003c00000 */
[----:B------:R-:W-:Y:S02]  /*5d30*/  ELECT P6, UR62, PT ;  /* 0x00000000003e782f */ /* 0x000fe400038c0000 */
[----:B------:R-:W-:Y:S01]  /*5d40*/  MOV R14, UR62 ;  /* 0x0000003e000e7c02 */ /* 0x000fe20008000f00 */
[----:B------:R-:W-:Y:S10]  /*5d50*/  ENDCOLLECTIVE ;  /* 0x000000000000791b */ /* 0x000ff40003800000 */
.L_x_125:
[----:B------:R-:W-:Y:S05]  /*5d60*/  BSYNC B1 ;  /* 0x0000000000017941 */ /* 0x000fea0003800000 */
.L_x_124:
[----:B------:R-:W-:Y:S05]  /*5d70*/  BRA `(.L_x_126) ;  /* 0xffffffe8000c7947 */ /* 0x000fea000383ffff */
.L_x_91:
[----:B0-----:R0:W1:Y:S02]  /*5d80*/  SYNCS.PHASECHK.TRANS64.TRYWAIT P1, [R14+URZ+0xa0], R7 ;  /* 0x0000a0070e0075a7 */ /* 0x001064000802017f */
[----:B-1----:R-:W-:Y:S05]  /*5d90*/  @!P1 NANOSLEEP.SYNCS 0x989680 ;  /* 0x009896800000995d */ /* 0x002fea0003900000 */
[----:B------:R-:W1:Y:S02]  /*5da0*/  @!P1 SYNCS.PHASECHK.TRANS64 P1, [R14+URZ+0xa0], R7 ;  /* 0x0000a0070e0095a7 */ /* 0x000e64000802007f */
[----:B-1----:R-:W-:Y:S05]  /*5db0*/  @!P1 BRA `(.L_x_91) ;  /* 0xfffffffc00f09947 */ /* 0x002fea000383ffff */
[----:B------:R-:W-:Y:S05]  /*5dc0*/  BRA `(.L_x_127) ;  /* 0xffffffe800407947 */ /* 0x000fea000383ffff */
.L_x_100:
[----:B------:R-:W-:Y:S01]  /*5dd0*/  BSSY B0, `(.L_x_128) ;  /* 0x0000006000007945 */ /* 0x000fe20003800000 */
[----:B------:R-:W-:-:S07]  /*5de0*/  IMAD.MOV.U32 R15, RZ, RZ, -0x1 ;  /* 0xffffffffff0f7424 */ /* 0x000fce00078e00ff */
[----:B------:R-:W-:Y:S05]  /*5df0*/  WARPSYNC.COLLECTIVE R15, `(.L_x_129) ;  /* 0x000000000f0c7348 */ /* 0x000fea0003c00000 */
[----:B------:R-:W-:Y:S02]  /*5e00*/  ELECT P6, UR62, PT ;  /* 0x00000000003e782f */ /* 0x000fe400038c0000 */
[----:B------:R-:W-:Y:S01]  /*5e10*/  MOV R14, UR62 ;  /* 0x0000003e000e7c02 */ /* 0x000fe20008000f00 */
[----:B------:R-:W-:Y:S10]  /*5e20*/  ENDCOLLECTIVE ;  /* 0x000000000000791b */ /* 0x000ff40003800000 */
.L_x_129:
[----:B------:R-:W-:Y:S05]  /*5e30*/  BSYNC B0 ;  /* 0x0000000000007941 */ /* 0x000fea0003800000 */
.L_x_128:
[----:B------:R-:W-:Y:S05]  /*5e40*/  BRA `(.L_x_130) ;  /* 0xfffffff000907947 */ /* 0x000fea000383ffff */
.L_x_104:
[----:B0-----:R0:W1:Y:S02]  /*5e50*/  SYNCS.PHASECHK.TRANS64.TRYWAIT P0, [R7+URZ], R2 ;  /* 0x00000002070075a7 */ /* 0x001064000800017f */
[----:B-1----:R-:W-:Y:S05]  /*5e60*/  @!P0 NANOSLEEP.SYNCS 0x989680 ;  /* 0x009896800000895d */ /* 0x002fea0003900000 */
[----:B------:R-:W1:Y:S02]  /*5e70*/  @!P0 SYNCS.PHASECHK.TRANS64 P0, [R7+URZ], R2 ;  /* 0x00000002070085a7 */ /* 0x000e64000800007f */
[----:B-1----:R-:W-:Y:S05]  /*5e80*/  @!P0 BRA `(.L_x_104) ;  /* 0xfffffffc00f08947 */ /* 0x002fea000383ffff */
[----:B------:R-:W-:Y:S05]  /*5e90*/  BRA `(.L_x_131) ;  /* 0xfffffff000d07947 */ /* 0x000fea000383ffff */
.L_x_105:
[----:B0-----:R0:W1:Y:S02]  /*5ea0*/  SYNCS.PHASECHK.TRANS64.TRYWAIT P0, [R9+URZ], R4 ;  /* 0x00000004090075a7 */ /* 0x001064000800017f */
[----:B-1----:R-:W-:Y:S05]  /*5eb0*/  @!P0 NANOSLEEP.SYNCS 0x989680 ;  /* 0x009896800000895d */ /* 0x002fea0003900000 */
[----:B------:R-:W1:Y:S02]  /*5ec0*/  @!P0 SYNCS.PHASECHK.TRANS64 P0, [R9+URZ], R4 ;  /* 0x00000004090085a7 */ /* 0x000e64000800007f */
[----:B-1----:R-:W-:Y:S05]  /*5ed0*/  @!P0 BRA `(.L_x_105) ;  /* 0xfffffffc00f08947 */ /* 0x002fea000383ffff */
[----:B------:R-:W-:Y:S05]  /*5ee0*/  BRA `(.L_x_132) ;  /* 0xfffffff000e07947 */ /* 0x000fea000383ffff */
.L_x_106:
[----:B0-----:R0:W1:Y:S02]  /*5ef0*/  SYNCS.PHASECHK.TRANS64.TRYWAIT P0, [R6+URZ], R5 ;  /* 0x00000005060075a7 */ /* 0x001064000800017f */
[----:B-1----:R-:W-:Y:S05]  /*5f00*/  @!P0 NANOSLEEP.SYNCS 0x989680 ;  /* 0x009896800000895d */ /* 0x002fea0003900000 */
[----:B------:R-:W1:Y:S02]  /*5f10*/  @!P0 SYNCS.PHASECHK.TRANS64 P0, [R6+URZ], R5 ;  /* 0x00000005060085a7 */ /* 0x000e64000800007f */
[----:B-1----:R-:W-:Y:S05]  /*5f20*/  @!P0 BRA `(.L_x_106) ;  /* 0xfffffffc00f08947 */ /* 0x002fea000383ffff */
[----:B------:R-:W-:Y:S05]  /*5f30*/  BRA `(.L_x_133) ;  /* 0xfffffff000f07947 */ /* 0x000fea000383ffff */
.L_x_107:
[----:B0-----:R0:W1:Y:S02]  /*5f40*/  SYNCS.PHASECHK.TRANS64.TRYWAIT P0, [R9+URZ], R4 ;  /* 0x00000004090075a7 */ /* 0x001064000800017f */
[----:B-1----:R-:W-:Y:S05]  /*5f50*/  @!P0 NANOSLEEP.SYNCS 0x989680 ;  /* 0x009896800000895d */ /* 0x002fea0003900000 */
[----:B------:R-:W1:Y:S02]  /*5f60*/  @!P0 SYNCS.PHASECHK.TRANS64 P0, [R9+URZ], R4 ;  /* 0x00000004090085a7 */ /* 0x000e64000800007f */
[----:B-1----:R-:W-:Y:S05]  /*5f70*/  @!P0 BRA `(.L_x_107) ;  /* 0xfffffffc00f08947 */ /* 0x002fea000383ffff */
[----:B------:R-:W-:Y:S05]  /*5f80*/  BRA `(.L_x_134) ;  /* 0xfffffff400007947 */ /* 0x000fea000383ffff */
.L_x_108:
[----:B0-----:R0:W1:Y:S02]  /*5f90*/  SYNCS.PHASECHK.TRANS64.TRYWAIT P0, [R6+URZ], R5 ;  /* 0x00000005060075a7 */ /* 0x001064000800017f */
[----:B-1----:R-:W-:Y:S05]  /*5fa0*/  @!P0 NANOSLEEP.SYNCS 0x989680 ;  /* 0x009896800000895d */ /* 0x002fea0003900000 */
[----:B------:R-:W1:Y:S02]  /*5fb0*/  @!P0 SYNCS.PHASECHK.TRANS64 P0, [R6+URZ], R5 ;  /* 0x00000005060085a7 */ /* 0x000e64000800007f */
[----:B-1----:R-:W-:Y:S05]  /*5fc0*/  @!P0 BRA `(.L_x_108) ;  /* 0xfffffffc00f08947 */ /* 0x002fea000383ffff */
[----:B------:R-:W-:Y:S05]  /*5fd0*/  BRA `(.L_x_135) ;  /* 0xfffffff400107947 */ /* 0x000fea000383ffff */
.L_x_109:
[----:B0-----:R0:W1:Y:S02]  /*5fe0*/  SYNCS.PHASECHK.TRANS64.TRYWAIT P0, [R9+URZ], R4 ;  /* 0x00000004090075a7 */ /* 0x001064000800017f */
[----:B-1----:R-:W-:Y:S05]  /*5ff0*/  @!P0 NANOSLEEP.SYNCS 0x989680 ;  /* 0x009896800000895d */ /* 0x002fea0003900000 */
[----:B------:R-:W1:Y:S02]  /*6000*/  @!P0 SYNCS.PHASECHK.TRANS64 P0, [R9+URZ], R4 ;  /* 0x00000004090085a7 */ /* 0x000e64000800007f */
[----:B-1----:R-:W-:Y:S05]  /*6010*/  @!P0 BRA `(.L_x_109) ;  /* 0xfffffffc00f08947 */ /* 0x002fea000383ffff */
[----:B------:R-:W-:Y:S05]  /*6020*/  BRA `(.L_x_136) ;  /* 0xfffffff400207947 */ /* 0x000fea000383ffff */
.L_x_110:
[----:B0-----:R0:W1:Y:S02]  /*6030*/  SYNCS.PHASECHK.TRANS64.TRYWAIT P0, [R6+URZ], R5 ;  /* 0x00000005060075a7 */ /* 0x001064000800017f */
[----:B-1----:R-:W-:Y:S05]  /*6040*/  @!P0 NANOSLEEP.SYNCS 0x989680 ;  /* 0x009896800000895d */ /* 0x002fea0003900000 */
[----:B------:R-:W1:Y:S02]  /*6050*/  @!P0 SYNCS.PHASECHK.TRANS64 P0, [R6+URZ], R5 ;  /* 0x00000005060085a7 */ /* 0x000e64000800007f */
[----:B-1----:R-:W-:Y:S05]  /*6060*/  @!P0 BRA `(.L_x_110) ;  /* 0xfffffffc00f08947 */ /* 0x002fea000383ffff */
[----:B------:R-:W-:Y:S05]  /*6070*/  BRA `(.L_x_137) ;  /* 0xfffffff400307947 */ /* 0x000fea000383ffff */
.L_x_111:
[----:B0-----:R0:W1:Y:S02]  /*6080*/  SYNCS.PHASECHK.TRANS64.TRYWAIT P0, [R9+URZ], R4 ;  /* 0x00000004090075a7 */ /* 0x001064000800017f */
[----:B-1----:R-:W-:Y:S05]  /*6090*/  @!P0 NANOSLEEP.SYNCS 0x989680 ;  /* 0x009896800000895d */ /* 0x002fea0003900000 */
[----:B------:R-:W1:Y:S02]  /*60a0*/  @!P0 SYNCS.PHASECHK.TRANS64 P0, [R9+URZ], R4 ;  /* 0x00000004090085a7 */ /* 0x000e64000800007f */
[----:B-1----:R-:W-:Y:S05]  /*60b0*/  @!P0 BRA `(.L_x_111) ;  /* 0xfffffffc00f08947 */ /* 0x002fea000383ffff */
[----:B------:R-:W-:Y:S05]  /*60c0*/  BRA `(.L_x_138) ;  /* 0xfffffff400407947 */ /* 0x000fea000383ffff */
.L_x_112:
[----:B0-----:R0:W1:Y:S02]  /*60d0*/  SYNCS.PHASECHK.TRANS64.TRYWAIT P0, [R6+URZ], R5 ;  /* 0x00000005060075a7 */ /* 0x001064000800017f */
[----:B-1----:R-:W-:Y:S05]  /*60e0*/  @!P0 NANOSLEEP.SYNCS 0x989680 ;  /* 0x009896800000895d */ /* 0x002fea0003900000 */
[----:B------:R-:W1:Y:S02]  /*60f0*/  @!P0 SYNCS.PHASECHK.TRANS64 P0, [R6+URZ], R5 ;  /* 0x00000005060085a7 */ /* 0x000e64000800007f */
[----:B-1----:R-:W-:Y:S05]  /*6100*/  @!P0 BRA `(.L_x_112) ;  /* 0xfffffffc00f08947 */ /* 0x002fea000383ffff */
[----:B------:R-:W-:Y:S05]  /*6110*/  BRA `(.L_x_139) ;  /* 0xfffffff400507947 */ /* 0x000fea000383ffff */
.L_x_113:
[----:B0-----:R0:W1:Y:S02]  /*6120*/  SYNCS.PHASECHK.TRANS64.TRYWAIT P0, [R9+URZ], R4 ;  /* 0x00000004090075a7 */ /* 0x001064000800017f */
[----:B-1----:R-:W-:Y:S05]  /*6130*/  @!P0 NANOSLEEP.SYNCS 0x989680 ;  /* 0x009896800000895d */ /* 0x002fea0003900000 */
[----:B------:R-:W1:Y:S02]  /*6140*/  @!P0 SYNCS.PHASECHK.TRANS64 P0, [R9+URZ], R4 ;  /* 0x00000004090085a7 */ /* 0x000e64000800007f */
[----:B-1----:R-:W-:Y:S05]  /*6150*/  @!P0 BRA `(.L_x_113) ;  /* 0xfffffffc00f08947 */ /* 0x002fea000383ffff */
[----:B------:R-:W-:Y:S05]  /*6160*/  BRA `(.L_x_140) ;  /* 0xfffffff400607947 */ /* 0x000fea000383ffff */
.L_x_114:
[----:B0-----:R0:W1:Y:S02]  /*6170*/  SYNCS.PHASECHK.TRANS64.TRYWAIT P0, [R6+URZ], R5 ;  /* 0x00000005060075a7 */ /* 0x001064000800017f */
[----:B-1----:R-:W-:Y:S05]  /*6180*/  @!P0 NANOSLEEP.SYNCS 0x989680 ;  /* 0x009896800000895d */ /* 0x002fea0003900000 */
[----:B------:R-:W1:Y:S02]  /*6190*/  @!P0 SYNCS.PHASECHK.TRANS64 P0, [R6+URZ], R5 ;  /* 0x00000005060085a7 */ /* 0x000e64000800007f */
[----:B-1----:R-:W-:Y:S05]  /*61a0*/  @!P0 BRA `(.L_x_114) ;  /* 0xfffffffc00f08947 */ /* 0x002fea000383ffff */
[----:B------:R-:W-:Y:S05]  /*61b0*/  BRA `(.L_x_141) ;  /* 0xfffffff400707947 */ /* 0x000fea000383ffff */
.L_x_115:
[----:B0-----:R0:W1:Y:S02]  /*61c0*/  SYNCS.PHASECHK.TRANS64.TRYWAIT P0, [R9+URZ], R4 ;  /* 0x00000004090075a7 */ /* 0x001064000800017f */
[----:B-1----:R-:W-:Y:S05]  /*61d0*/  @!P0 NANOSLEEP.SYNCS 0x989680 ;  /* 0x009896800000895d */ /* 0x002fea0003900000 */
[----:B------:R-:W1:Y:S02]  /*61e0*/  @!P0 SYNCS.PHASECHK.TRANS64 P0, [R9+URZ], R4 ;  /* 0x00000004090085a7 */ /* 0x000e64000800007f */
[----:B-1----:R-:W-:Y:S05]  /*61f0*/  @!P0 BRA `(.L_x_115) ;  /* 0xfffffffc00f08947 */ /* 0x002fea000383ffff */
[----:B------:R-:W-:Y:S05]  /*6200*/  BRA `(.L_x_142) ;  /* 0xfffffff400807947 */ /* 0x000fea000383ffff */
.L_x_116:
[----:B0-----:R0:W1:Y:S02]  /*6210*/  SYNCS.PHASECHK.TRANS64.TRYWAIT P0, [R6+URZ], R5 ;  /* 0x00000005060075a7 */ /* 0x001064000800017f */
[----:B-1----:R-:W-:Y:S05]  /*6220*/  @!P0 NANOSLEEP.SYNCS 0x989680 ;  /* 0x009896800000895d */ /* 0x002fea0003900000 */
[----:B------:R-:W1:Y:S02]  /*6230*/  @!P0 SYNCS.PHASECHK.TRANS64 P0, [R6+URZ], R5 ;  /* 0x00000005060085a7 */ /* 0x000e64000800007f */
[----:B-1----:R-:W-:Y:S05]  /*6240*/  @!P0 BRA `(.L_x_116) ;  /* 0xfffffffc00f08947 */ /* 0x002fea000383ffff */
[----:B------:R-:W-:Y:S05]  /*6250*/  BRA `(.L_x_143) ;  /* 0xfffffff400907947 */ /* 0x000fea000383ffff */
.L_x_117:
[----:B0-----:R0:W1:Y:S02]  /*6260*/  SYNCS.PHASECHK.TRANS64.TRYWAIT P0, [R9+URZ], R4 ;  /* 0x00000004090075a7 */ /* 0x001064000800017f */
[----:B-1----:R-:W-:Y:S05]  /*6270*/  @!P0 NANOSLEEP.SYNCS 0x989680 ;  /* 0x009896800000895d */ /* 0x002fea0003900000 */
[----:B------:R-:W1:Y:S02]  /*6280*/  @!P0 SYNCS.PHASECHK.TRANS64 P0, [R9+URZ], R4 ;  /* 0x00000004090085a7 */ /* 0x000e64000800007f */
[----:B-1----:R-:W-:Y:S05]  /*6290*/  @!P0 BRA `(.L_x_117) ;  /* 0xfffffffc00f08947 */ /* 0x002fea000383ffff */
[----:B------:R-:W-:Y:S05]  /*62a0*/  BRA `(.L_x_144) ;  /* 0xfffffff400a07947 */ /* 0x000fea000383ffff */
.L_x_118:
[----:B0-----:R0:W1:Y:S02]  /*62b0*/  SYNCS.PHASECHK.TRANS64.TRYWAIT P0, [R6+URZ], R5 ;  /* 0x00000005060075a7 */ /* 0x001064000800017f */
[----:B-1----:R-:W-:Y:S05]  /*62c0*/  @!P0 NANOSLEEP.SYNCS 0x989680 ;  /* 0x009896800000895d */ /* 0x002fea0003900000 */
[----:B------:R-:W1:Y:S02]  /*62d0*/  @!P0 SYNCS.PHASECHK.TRANS64 P0, [R6+URZ], R5 ;  /* 0x00000005060085a7 */ /* 0x000e64000800007f */
[----:B-1----:R-:W-:Y:S05]  /*62e0*/  @!P0 BRA `(.L_x_118) ;  /* 0xfffffffc00f08947 */ /* 0x002fea000383ffff */
[----:B------:R-:W-:Y:S05]  /*62f0*/  BRA `(.L_x_145) ;  /* 0xfffffff400b07947 */ /* 0x000fea000383ffff */
.L_x_119:
[----:B0-----:R0:W1:Y:S02]  /*6300*/  SYNCS.PHASECHK.TRANS64.TRYWAIT P0, [R9+URZ], R4 ;  /* 0x00000004090075a7 */ /* 0x001064000800017f */
[----:B-1----:R-:W-:Y:S05]  /*6310*/  @!P0 NANOSLEEP.SYNCS 0x989680 ;  /* 0x009896800000895d */ /* 0x002fea0003900000 */
[----:B------:R-:W1:Y:S02]  /*6320*/  @!P0 SYNCS.PHASECHK.TRANS64 P0, [R9+URZ], R4 ;  /* 0x00000004090085a7 */ /* 0x000e64000800007f */
[----:B-1----:R-:W-:Y:S05]  /*6330*/  @!P0 BRA `(.L_x_119) ;  /* 0xfffffffc00f08947 */ /* 0x002fea000383ffff */
[----:B------:R-:W-:Y:S05]  /*6340*/  BRA `(.L_x_146) ;  /* 0xfffffff400c07947 */ /* 0x000fea000383ffff */
.L_x_120:
[----:B0-----:R0:W1:Y:S02]  /*6350*/  SYNCS.PHASECHK.TRANS64.TRYWAIT P0, [R6+URZ], R5 ;  /* 0x00000005060075a7 */ /* 0x001064000800017f */
[----:B-1----:R-:W-:Y:S05]  /*6360*/  @!P0 NANOSLEEP.SYNCS 0x989680 ;  /* 0x009896800000895d */ /* 0x002fea0003900000 */
[----:B------:R-:W1:Y:S02]  /*6370*/  @!P0 SYNCS.PHASECHK.TRANS64 P0, [R6+URZ], R5 ;  /* 0x00000005060085a7 */ /* 0x000e64000800007f */
[----:B-1----:R-:W-:Y:S05]  /*6380*/  @!P0 BRA `(.L_x_120) ;  /* 0xfffffffc00f08947 */ /* 0x002fea000383ffff */
[----:B------:R-:W-:Y:S05]  /*6390*/  BRA `(.L_x_147) ;  /* 0xfffffff400d07947 */ /* 0x000fea000383ffff */
.L_x_121:
[----:B0-----:R0:W1:Y:S02]  /*63a0*/  SYNCS.PHASECHK.TRANS64.TRYWAIT P0, [R9+URZ], R4 ;  /* 0x00000004090075a7 */ /* 0x001064000800017f */
[----:B-1----:R-:W-:Y:S05]  /*63b0*/  @!P0 NANOSLEEP.SYNCS 0x989680 ;  /* 0x009896800000895d */ /* 0x002fea0003900000 */
[----:B------:R-:W1:Y:S02]  /*63c0*/  @!P0 SYNCS.PHASECHK.TRANS64 P0, [R9+URZ], R4 ;  /* 0x00000004090085a7 */ /* 0x000e64000800007f */
[----:B-1----:R-:W-:Y:S05]  /*63d0*/  @!P0 BRA `(.L_x_121) ;  /* 0xfffffffc00f08947 */ /* 0x002fea000383ffff */
[----:B------:R-:W-:Y:S05]  /*63e0*/  BRA `(.L_x_148) ;  /* 0xfffffff400e07947 */ /* 0x000fea000383ffff */
.L_x_122:
[----:B-1----:R1:W2:Y:S02]  /*63f0*/  SYNCS.PHASECHK.TRANS64.TRYWAIT P0, [R6+URZ], R5 ;  /* 0x00000005060075a7 */ /* 0x0022a4000800017f */
[----:B--2---:R-:W-:Y:S05]  /*6400*/  @!P0 NANOSLEEP.SYNCS 0x989680 ;  /* 0x009896800000895d */ /* 0x004fea0003900000 */
[----:B------:R-:W2:Y:S02]  /*6410*/  @!P0 SYNCS.PHASECHK.TRANS64 P0, [R6+URZ], R5 ;  /* 0x00000005060085a7 */ /* 0x000ea4000800007f */
[----:B--2---:R-:W-:Y:S05]  /*6420*/  @!P0 BRA `(.L_x_122) ;  /* 0xfffffffc00f08947 */ /* 0x004fea000383ffff */
[----:B------:R-:W-:Y:S05]  /*6430*/  BRA `(.L_x_149) ;  /* 0xfffffff400e87947 */ /* 0x000fea000383ffff */
.L_x_150:
[----:B------:R-:W-:-:S00]  /*6440*/  BRA `(.L_x_150) ;  /* 0xfffffffc00fc7947 */ /* 0x000fc0000383ffff */
[----:B------:R-:W-:-:S00]  /*6450*/  NOP ;  /* 0x0000000000007918 */ /* 0x000fc00000000000 */
        /* <DEDUP_REMOVED lines=10> */
.L_x_151:


//--------------------- .nv.global.init           --------------------------
	.section	.nv.global.init,"aw",@progbits
.nv.global.init:
	.type		$str$22,@object
	.size		$str$22,($str$23 - $str$22)
$str$22:
        /*0000*/ 	.byte	0x6b, 0x5f, 0x74, 0x69, 0x6c, 0x65, 0x5f, 0x63, 0x6f, 0x75, 0x6e, 0x74, 0x20, 0x3e, 0x3d, 0x20
        /*0010*/ 	.byte	0x31, 0x00
	.type		$str$23,@object
	.size		$str$23,(__unnamed_1 - $str$23)
$str$23:
        /*0012*/ 	.byte	0x2f, 0x74, 0x6d, 0x70, 0x2f, 0x63, 0x75, 0x74, 0x6c, 0x61, 0x73, 0x73, 0x5f, 0x73, 0x77, 0x65
        /*0022*/ 	.byte	0x65, 0x70, 0x5f, 0x73, 0x72, 0x63, 0x2f, 0x69, 0x6e, 0x63, 0x6c, 0x75, 0x64, 0x65, 0x2f, 0x63
        /*0032*/ 	.byte	0x75, 0x74, 0x6c, 0x61, 0x73, 0x73, 0x2f, 0x67, 0x65, 0x6d, 0x6d, 0x2f, 0x63, 0x6f, 0x6c, 0x6c
        /*0042*/ 	.byte	0x65, 0x63, 0x74, 0x69, 0x76, 0x65, 0x2f, 0x73, 0x6d, 0x39, 0x30, 0x5f, 0x6d, 0x6d, 0x61, 0x5f
        /*0052*/ 	.byte	0x74, 0x6d, 0x61, 0x5f, 0x67, 0x6d, 0x6d, 0x61, 0x5f, 0x73, 0x73, 0x5f, 0x77, 0x61, 0x72, 0x70
        /*0062*/ 	.byte	0x73, 0x70, 0x65, 0x63, 0x69, 0x61, 0x6c, 0x69, 0x7a, 0x65, 0x64, 0x2e, 0x68, 0x70, 0x70, 0x00
	.type		__unnamed_1,@object
	.size		__unnamed_1,(.L_0 - __unnamed_1)
__unnamed_1:
        /*0072*/ 	.byte	0x76, 0x6f, 0x69, 0x64, 0x20, 0x63, 0x75, 0x74, 0x6c, 0x61, 0x73, 0x73, 0x3a, 0x3a, 0x67, 0x65
        /* <DEDUP_REMOVED lines=171> */
        /*0b32*/ 	.byte	0x65, 0x3a, 0x3a, 0x69, 0x64, 0x65, 0x6e, 0x74, 0x69, 0x74, 0x79, 0x5d, 0x00
.L_0:


//--------------------- .nv.shared._ZN7cutlass13device_kernelINS_4gemm6kernel13GemmUniversalIN4cute5tupleIJiiiiEEENS1_10collective13CollectiveMmaINS1_34MainloopSm90TmaGmmaWarpSpecializedILi20ENS5_IJNS4_1CILi1EEESB_SB_EEENS1_35KernelTmaWarpSpecializedCooperativeEEENS5_IJNSA_ILi128EEENSA_ILi48EEENSA_ILi64EEEEEEaNS5_IJlSB_lEEEaSJ_NS4_8TiledMMAINS4_8MMA_AtomIJNS4_4SM904GMMA26MMA_64x16x32_S32S8S8_SS_TNEEEENS4_6LayoutINS5_IJNSA_ILi2EEESB_SB_EEENS5_IJSB_NSA_ILi0EEEST_EEEEENS5_IJNS4_10UnderscoreESW_SW_EEEEENS4_13SM90_TMA_LOADENS4_14ComposedLayoutINS4_7SwizzleILi2ELi4ELi3EEENS4_18smem_ptr_flag_bitsILi8EEENSQ_INS5_IJNSA_ILi8EEESH_EEENS5_IJSH_SB_EEEEEEEvNS4_8identityESZ_S19_vS1A_EENS_8epilogue10collective6detail29Sm90TmaWarpSpecializedAdapterINS1D_15DefaultEpilogueIaSJ_SJ_NS1C_6thread17LinearCombinationIaLi1EiiLNS1H_9ScaleType4KindE0ELNS_15FloatRoundStyleE2EaEENS1_15EpilogueDefaultEEEEEvvEEEEvNT_6ParamsE --------------------------
	.section	.nv.shared._ZN7cutlass13device_kernelINS_4gemm6kernel13GemmUniversalIN4cute5tupleIJiiiiEEENS1_10collective13CollectiveMmaINS1_34MainloopSm90TmaGmmaWarpSpecializedILi20ENS5_IJNS4_1CILi1EEESB_SB_EEENS1_35KernelTmaWarpSpecializedCooperativeEEENS5_IJNSA_ILi128EEENSA_ILi48EEENSA_ILi64EEEEEEaNS5_IJlSB_lEEEaSJ_NS4_8TiledMMAINS4_8MMA_AtomIJNS4_4SM904GMMA26MMA_64x16x32_S32S8S8_SS_TNEEEENS4_6LayoutINS5_IJNSA_ILi2EEESB_SB_EEENS5_IJSB_NSA_ILi0EEEST_EEEEENS5_IJNS4_10UnderscoreESW_SW_EEEEENS4_13SM90_TMA_LOADENS4_14ComposedLayoutINS4_7SwizzleILi2ELi4ELi3EEENS4_18smem_ptr_flag_bitsILi8EEENSQ_INS5_IJNSA_ILi8EEESH_EEENS5_IJSH_SB_EEEEEEEvNS4_8identityESZ_S19_vS1A_EENS_8epilogue10collective6detail29Sm90TmaWarpSpecializedAdapterINS1D_15DefaultEpilogueIaSJ_SJ_NS1C_6thread17LinearCombinationIaLi1EiiLNS1H_9ScaleType4KindE0ELNS_15FloatRoundStyleE2EaEENS1_15EpilogueDefaultEEEEEvvEEEEvNT_6ParamsE,"aw",@nobits
	.sectionflags	@""
	.align	16
	.zero		1024


//--------------------- .nv.shared.reserved.0     --------------------------
	.section	.nv.shared.reserved.0,"aw",@nobits
	.weak		__nv_reservedSMEM_offset_0_alias
	.size		__nv_reservedSMEM_offset_0_alias, 0, 0
	.other		__nv_reservedSMEM_offset_0_alias,@"STO_CUDA_RESERVED_SHARED STV_DEFAULT"
__nv_reservedSMEM_offset_0_alias:
	.zero		0


//--------------------- .nv.global                --------------------------
	.section	.nv.global,"aw",@nobits
.nv.global:
	.type		_ZN40_INTERNAL_4330c631_4_k_cu_5f213b79_126174cute1_E,@object
	.size		_ZN40_INTERNAL_4330c631_4_k_cu_5f213b79_126174cute1_E,(_ZN40_INTERNAL_4330c631_4_k_cu_5f213b79_126174cuda3std3__45__cpo6cbeginE - _ZN40_INTERNAL_4330c631_4_k_cu_5f213b79_126174cute1_E)
_ZN40_INTERNAL_4330c631_4_k_cu_5f213b79_126174cute1_E:
	.zero		1
	.type		_ZN40_INTERNAL_4330c631_4_k_cu_5f213b79_126174cuda3std3__45__cpo6cbeginE,@object
	.size		_ZN40_INTERNAL_4330c631_4_k_cu_5f213b79_126174cuda3std3__45__cpo6cbeginE,(_ZN40_INTERNAL_4330c631_4_k_cu_5f213b79_126174cuda3std3__48in_placeE - _ZN40_INTERNAL_4330c631_4_k_cu_5f213b79_126174cuda3std3__45__cpo6cbeginE)
_ZN40_INTERNAL_4330c631_4_k_cu_5f213b79_126174cuda3std3__45__cpo6cbeginE:
	.zero		1
	.type		_ZN40_INTERNAL_4330c631_4_k_cu_5f213b79_126174cuda3std3__48in_placeE,@object
	.size		_ZN40_INTERNAL_4330c631_4_k_cu_5f213b79_126174cuda3std3__48in_placeE,(_ZN40_INTERNAL_4330c631_4_k_cu_5f213b79_126174cuda3std6ranges3__45__cpo9iter_moveE - _ZN40_INTERNAL_4330c631_4_k_cu_5f213b79_126174cuda3std3__48in_placeE)
_ZN40_INTERNAL_4330c631_4_k_cu_5f213b79_126174cuda3std3__48in_placeE:
	.zero		1
	.type		_ZN40_INTERNAL_4330c631_4_k_cu_5f213b79_126174cuda3std6ranges3__45__cpo9iter_moveE,@object
	.size		_ZN40_INTERNAL_4330c631_4_k_cu_5f213b79_126174cuda3std6ranges3__45__cpo9iter_moveE,(_ZN40_INTERNAL_4330c631_4_k_cu_5f213b79_126174cuda3std3__45__cpo5beginE - _ZN40_INTERNAL_4330c631_4_k_cu_5f213b79_126174cuda3std6ranges3__45__cpo9iter_moveE)
_ZN40_INTERNAL_4330c631_4_k_cu_5f213b79_126174cuda3std6ranges3__45__cpo9iter_moveE:
	.zero		1
	.type		_ZN40_INTERNAL_4330c631_4_k_cu_5f213b79_126174cuda3std3__45__cpo5beginE,@object
	.size		_ZN40_INTERNAL_4330c631_4_k_cu_5f213b79_126174cuda3std3__45__cpo5beginE,(_ZN40_INTERNAL_4330c631_4_k_cu_5f213b79_126174cuda3std3__442_GLOBAL__N__4330c631_4_k_cu_5f213b79_126176ignoreE - _ZN40_INTERNAL_4330c631_4_k_cu_5f213b79_126174cuda3std3__45__cpo5beginE)
_ZN40_INTERNAL_4330c631_4_k_cu_5f213b79_126174cuda3std3__45__cpo5beginE:
	.zero		1
	.type		_ZN40_INTERNAL_4330c631_4_k_cu_5f213b79_126174cuda3std3__442_GLOBAL__N__4330c631_4_k_cu_5f213b79_126176ignoreE,@object
	.size		_ZN40_INTERNAL_4330c631_4_k_cu_5f213b79_126174cuda3std3__442_GLOBAL__N__4330c631_4_k_cu_5f213b79_126176ignoreE,(_ZN40_INTERNAL_4330c631_4_k_cu_5f213b79_126174cute7productE - _ZN40_INTERNAL_4330c631_4_k_cu_5f213b79_126174cuda3std3__442_GLOBAL__N__4330c631_4_k_cu_5f213b79_126176ignoreE)
_ZN40_INTERNAL_4330c631_4_k_cu_5f213b79_126174cuda3std3__442_GLOBAL__N__4330c631_4_k_cu_5f213b79_126176ignoreE:
	.zero		1
	.type		_ZN40_INTERNAL_4330c631_4_k_cu_5f213b79_126174cute7productE,@object
	.size		_ZN40_INTERNAL_4330c631_4_k_cu_5f213b79_126174cute7productE,(_ZN40_INTERNAL_4330c631_4_k_cu_5f213b79_126174cuda3std3__45__cpo3endE - _ZN40_INTERNAL_4330c631_4_k_cu_5f213b79_126174cute7productE)
_ZN40_INTERNAL_4330c631_4_k_cu_5f213b79_126174cute7productE:
	.zero		1
	.type		_ZN40_INTERNAL_4330c631_4_k_cu_5f213b79_126174cuda3std3__45__cpo3endE,@object
	.size		_ZN40_INTERNAL_4330c631_4_k_cu_5f213b79_126174cuda3std3__45__cpo3endE,(_ZN40_INTERNAL_4330c631_4_k_cu_5f213b79_126174cuda3std3__419piecewise_constructE - _ZN40_INTERNAL_4330c631_4_k_cu_5f213b79_126174cuda3std3__45__cpo3endE)
_ZN40_INTERNAL_4330c631_4_k_cu_5f213b79_126174cuda3std3__45__cpo3endE:
	.zero		1
	.type		_ZN40_INTERNAL_4330c631_4_k_cu_5f213b79_126174cuda3std3__419piecewise_constructE,@object
	.size		_ZN40_INTERNAL_4330c631_4_k_cu_5f213b79_126174cuda3std3__419piecewise_constructE,(_ZN40_INTERNAL_4330c631_4_k_cu_5f213b79_126174cuda3std3__45__cpo4cendE - _ZN40_INTERNAL_4330c631_4_k_cu_5f213b79_126174cuda3std3__419piecewise_constructE)
_ZN40_INTERNAL_4330c631_4_k_cu_5f213b79_126174cuda3std3__419piecewise_constructE:
	.zero		1
	.type		_ZN40_INTERNAL_4330c631_4_k_cu_5f213b79_126174cuda3std3__45__cpo4cendE,@object
	.size		_ZN40_INTERNAL_4330c631_4_k_cu_5f213b79_126174cuda3std3__45__cpo4cendE,(_ZN40_INTERNAL_4330c631_4_k_cu_5f213b79_126174cuda3std6ranges3__45__cpo4swapE - _ZN40_INTERNAL_4330c631_4_k_cu_5f213b79_126174cuda3std3__45__cpo4cendE)
_ZN40_INTERNAL_4330c631_4_k_cu_5f213b79_126174cuda3std3__45__cpo4cendE:
	.zero		1
	.type		_ZN40_INTERNAL_4330c631_4_k_cu_5f213b79_126174cuda3std6ranges3__45__cpo4swapE,@object
	.size		_ZN40_INTERNAL_4330c631_4_k_cu_5f213b79_126174cuda3std6ranges3__45__cpo4swapE,(.L_8 - _ZN40_INTERNAL_4330c631_4_k_cu_5f213b79_126174cuda3std6ranges3__45__cpo4swapE)
_ZN40_INTERNAL_4330c631_4_k_cu_5f213b79_126174cuda3std6ranges3__45__cpo4swapE:
	.zero		1
.L_8:


//--------------------- .nv.constant0._ZN7cutlass13device_kernelINS_4gemm6kernel13GemmUniversalIN4cute5tupleIJiiiiEEENS1_10collective13CollectiveMmaINS1_34MainloopSm90TmaGmmaWarpSpecializedILi20ENS5_IJNS4_1CILi1EEESB_SB_EEENS1_35KernelTmaWarpSpecializedCooperativeEEENS5_IJNSA_ILi128EEENSA_ILi48EEENSA_ILi64EEEEEEaNS5_IJlSB_lEEEaSJ_NS4_8TiledMMAINS4_8MMA_AtomIJNS4_4SM904GMMA26MMA_64x16x32_S32S8S8_SS_TNEEEENS4_6LayoutINS5_IJNSA_ILi2EEESB_SB_EEENS5_IJSB_NSA_ILi0EEEST_EEEEENS5_IJNS4_10UnderscoreESW_SW_EEEEENS4_13SM90_TMA_LOADENS4_14ComposedLayoutINS4_7SwizzleILi2ELi4ELi3EEENS4_18smem_ptr_flag_bitsILi8EEENSQ_INS5_IJNSA_ILi8EEESH_EEENS5_IJSH_SB_EEEEEEEvNS4_8identityESZ_S19_vS1A_EENS_8epilogue10collective6detail29Sm90TmaWarpSpecializedAdapterINS1D_15DefaultEpilogueIaSJ_SJ_NS1C_6thread17LinearCombinationIaLi1EiiLNS1H_9ScaleType4KindE0ELNS_15FloatRoundStyleE2EaEENS1_15EpilogueDefaultEEEEEvvEEEEvNT_6ParamsE --------------------------
	.section	.nv.constant0._ZN7cutlass13device_kernelINS_4gemm6kernel13GemmUniversalIN4cute5tupleIJiiiiEEENS1_10collective13CollectiveMmaINS1_34MainloopSm90TmaGmmaWarpSpecializedILi20ENS5_IJNS4_1CILi1EEESB_SB_EEENS1_35KernelTmaWarpSpecializedCooperativeEEENS5_IJNSA_ILi128EEENSA_ILi48EEENSA_ILi64EEEEEEaNS5_IJlSB_lEEEaSJ_NS4_8TiledMMAINS4_8MMA_AtomIJNS4_4SM904GMMA26MMA_64x16x32_S32S8S8_SS_TNEEEENS4_6LayoutINS5_IJNSA_ILi2EEESB_SB_EEENS5_IJSB_NSA_ILi0EEEST_EEEEENS5_IJNS4_10UnderscoreESW_SW_EEEEENS4_13SM90_TMA_LOADENS4_14ComposedLayoutINS4_7SwizzleILi2ELi4ELi3EEENS4_18smem_ptr_flag_bitsILi8EEENSQ_INS5_IJNSA_ILi8EEESH_EEENS5_IJSH_SB_EEEEEEEvNS4_8identityESZ_S19_vS1A_EENS_8epilogue10collective6detail29Sm90TmaWarpSpecializedAdapterINS1D_15DefaultEpilogueIaSJ_SJ_NS1C_6thread17LinearCombinationIaLi1EiiLNS1H_9ScaleType4KindE0ELNS_15FloatRoundStyleE2EaEENS1_15EpilogueDefaultEEEEEvvEEEEvNT_6ParamsE,"a",@progbits
	.sectionflags	@""
	.align	4
.nv.constant0._ZN7cutlass13device_kernelINS_4gemm6kernel13GemmUniversalIN4cute5tupleIJiiiiEEENS1_10collective13CollectiveMmaINS1_34MainloopSm90TmaGmmaWarpSpecializedILi20ENS5_IJNS4_1CILi1EEESB_SB_EEENS1_35KernelTmaWarpSpecializedCooperativeEEENS5_IJNSA_ILi128EEENSA_ILi48EEENSA_ILi64EEEEEEaNS5_IJlSB_lEEEaSJ_NS4_8TiledMMAINS4_8MMA_AtomIJNS4_4SM904GMMA26MMA_64x16x32_S32S8S8_SS_TNEEEENS4_6LayoutINS5_IJNSA_ILi2EEESB_SB_EEENS5_IJSB_NSA_ILi0EEEST_EEEEENS5_IJNS4_10UnderscoreESW_SW_EEEEENS4_13SM90_TMA_LOADENS4_14ComposedLayoutINS4_7SwizzleILi2ELi4ELi3EEENS4_18smem_ptr_flag_bitsILi8EEENSQ_INS5_IJNSA_ILi8EEESH_EEENS5_IJSH_SB_EEEEEEEvNS4_8identityESZ_S19_vS1A_EENS_8epilogue10collective6detail29Sm90TmaWarpSpecializedAdapterINS1D_15DefaultEpilogueIaSJ_SJ_NS1C_6thread17LinearCombinationIaLi1EiiLNS1H_9ScaleType4KindE0ELNS_15FloatRoundStyleE2EaEENS1_15EpilogueDefaultEEEEEvvEEEEvNT_6ParamsE:
	.zero		1664


//--------------------- SYMBOLS --------------------------

	.type		.nv.reservedSmem.offset0,@object
	.size		.nv.reservedSmem.offset0,0x4
	.type		__assertfail,@function
